//
// Generated by NVIDIA NVVM Compiler
//
// Compiler Build ID: CL-36424714
// Cuda compilation tools, release 13.0, V13.0.88
// Based on NVVM 20.0.0
//

.version 9.0
.target sm_100
.address_size 64

	// .globl	_Z10init_stuffiiP17curandStateXORWOW
.global .align 4 .b8 precalc_xorwow_matrix[102400];
.global .align 4 .b8 precalc_xorwow_offset_matrix[102400];
.global .align 4 .b8 mrg32k3aM1[2304];
.global .align 4 .b8 mrg32k3aM2[2304];
.global .align 4 .b8 mrg32k3aM1SubSeq[2016];
.global .align 4 .b8 mrg32k3aM2SubSeq[2016];
.global .align 4 .b8 mrg32k3aM1Seq[2304];
.global .align 4 .b8 mrg32k3aM2Seq[2304];
.const .align 8 .b8 __cr_lgamma_table[72];

.visible .entry _Z10init_stuffiiP17curandStateXORWOW(
	.param .u32 _Z10init_stuffiiP17curandStateXORWOW_param_0,
	.param .u32 _Z10init_stuffiiP17curandStateXORWOW_param_1,
	.param .u64 .ptr .align 1 _Z10init_stuffiiP17curandStateXORWOW_param_2
)
{
	.reg .pred 	%p<26>;
	.reg .b32 	%r<412>;
	.reg .b64 	%rd<18>;

	ld.param.u32 	%r184, [_Z10init_stuffiiP17curandStateXORWOW_param_0];
	ld.param.u32 	%r183, [_Z10init_stuffiiP17curandStateXORWOW_param_1];
	ld.param.u64 	%rd8, [_Z10init_stuffiiP17curandStateXORWOW_param_2];
	mov.u32 	%r185, %ctaid.x;
	mov.u32 	%r186, %ntid.x;
	mov.u32 	%r187, %tid.x;
	mad.lo.s32 	%r1, %r185, %r186, %r187;
	setp.ge.u32 	%p1, %r1, %r184;
	@%p1 bra 	$L__BB0_44;
	cvta.to.global.u64 	%rd9, %rd8;
	cvt.u64.u32 	%rd17, %r1;
	mul.wide.u32 	%rd10, %r1, 48;
	add.s64 	%rd2, %rd9, %rd10;
	xor.b32  	%r188, %r183, -1429050551;
	mul.lo.s32 	%r189, %r188, 1099087573;
	setp.gt.s32 	%p2, %r183, -1;
	selp.b32 	%r190, -644748465, -1947113066, %p2;
	add.s32 	%r191, %r190, %r189;
	add.s32 	%r192, %r191, 6615241;
	add.s32 	%r193, %r189, 123456789;
	st.global.v2.u32 	[%rd2], {%r192, %r193};
	xor.b32  	%r194, %r189, 362436069;
	add.s32 	%r195, %r190, 521288629;
	st.global.v2.u32 	[%rd2+8], {%r194, %r195};
	xor.b32  	%r196, %r190, 88675123;
	add.s32 	%r197, %r189, 5783321;
	st.global.v2.u32 	[%rd2+16], {%r196, %r197};
	setp.eq.s32 	%p3, %r1, 0;
	@%p3 bra 	$L__BB0_43;
	mov.b32 	%r318, 0;
	mov.u64 	%rd12, precalc_xorwow_matrix;
$L__BB0_3:
	and.b64  	%rd4, %rd17, 3;
	setp.eq.s64 	%p4, %rd4, 0;
	@%p4 bra 	$L__BB0_42;
	mul.wide.u32 	%rd11, %r318, 3200;
	add.s64 	%rd5, %rd12, %rd11;
	cvt.u32.u64 	%r3, %rd4;
	mov.b32 	%r319, 0;
$L__BB0_5:
	mov.b32 	%r332, 0;
	mov.u32 	%r333, %r332;
	mov.u32 	%r334, %r332;
	mov.u32 	%r335, %r332;
	mov.u32 	%r336, %r332;
	mov.u32 	%r325, %r332;
$L__BB0_6:
	mul.wide.u32 	%rd13, %r325, 4;
	add.s64 	%rd14, %rd2, %rd13;
	ld.global.u32 	%r11, [%rd14+4];
	shl.b32 	%r12, %r325, 5;
	mov.b32 	%r331, 0;
$L__BB0_7:
	.pragma "nounroll";
	shr.u32 	%r202, %r11, %r331;
	and.b32  	%r203, %r202, 1;
	setp.eq.b32 	%p5, %r203, 1;
	not.pred 	%p6, %p5;
	add.s32 	%r204, %r12, %r331;
	mul.lo.s32 	%r205, %r204, 5;
	mul.wide.u32 	%rd15, %r205, 4;
	add.s64 	%rd6, %rd5, %rd15;
	@%p6 bra 	$L__BB0_9;
	ld.global.u32 	%r206, [%rd6];
	xor.b32  	%r336, %r336, %r206;
	ld.global.u32 	%r207, [%rd6+4];
	xor.b32  	%r335, %r335, %r207;
	ld.global.u32 	%r208, [%rd6+8];
	xor.b32  	%r334, %r334, %r208;
	ld.global.u32 	%r209, [%rd6+12];
	xor.b32  	%r333, %r333, %r209;
	ld.global.u32 	%r210, [%rd6+16];
	xor.b32  	%r332, %r332, %r210;
$L__BB0_9:
	and.b32  	%r212, %r202, 2;
	setp.eq.s32 	%p7, %r212, 0;
	@%p7 bra 	$L__BB0_11;
	ld.global.u32 	%r213, [%rd6+20];
	xor.b32  	%r336, %r336, %r213;
	ld.global.u32 	%r214, [%rd6+24];
	xor.b32  	%r335, %r335, %r214;
	ld.global.u32 	%r215, [%rd6+28];
	xor.b32  	%r334, %r334, %r215;
	ld.global.u32 	%r216, [%rd6+32];
	xor.b32  	%r333, %r333, %r216;
	ld.global.u32 	%r217, [%rd6+36];
	xor.b32  	%r332, %r332, %r217;
$L__BB0_11:
	and.b32  	%r219, %r202, 4;
	setp.eq.s32 	%p8, %r219, 0;
	@%p8 bra 	$L__BB0_13;
	ld.global.u32 	%r220, [%rd6+40];
	xor.b32  	%r336, %r336, %r220;
	ld.global.u32 	%r221, [%rd6+44];
	xor.b32  	%r335, %r335, %r221;
	ld.global.u32 	%r222, [%rd6+48];
	xor.b32  	%r334, %r334, %r222;
	ld.global.u32 	%r223, [%rd6+52];
	xor.b32  	%r333, %r333, %r223;
	ld.global.u32 	%r224, [%rd6+56];
	xor.b32  	%r332, %r332, %r224;
$L__BB0_13:
	and.b32  	%r226, %r202, 8;
	setp.eq.s32 	%p9, %r226, 0;
	@%p9 bra 	$L__BB0_15;
	ld.global.u32 	%r227, [%rd6+60];
	xor.b32  	%r336, %r336, %r227;
	ld.global.u32 	%r228, [%rd6+64];
	xor.b32  	%r335, %r335, %r228;
	ld.global.u32 	%r229, [%rd6+68];
	xor.b32  	%r334, %r334, %r229;
	ld.global.u32 	%r230, [%rd6+72];
	xor.b32  	%r333, %r333, %r230;
	ld.global.u32 	%r231, [%rd6+76];
	xor.b32  	%r332, %r332, %r231;
$L__BB0_15:
	and.b32  	%r233, %r202, 16;
	setp.eq.s32 	%p10, %r233, 0;
	@%p10 bra 	$L__BB0_17;
	ld.global.u32 	%r234, [%rd6+80];
	xor.b32  	%r336, %r336, %r234;
	ld.global.u32 	%r235, [%rd6+84];
	xor.b32  	%r335, %r335, %r235;
	ld.global.u32 	%r236, [%rd6+88];
	xor.b32  	%r334, %r334, %r236;
	ld.global.u32 	%r237, [%rd6+92];
	xor.b32  	%r333, %r333, %r237;
	ld.global.u32 	%r238, [%rd6+96];
	xor.b32  	%r332, %r332, %r238;
$L__BB0_17:
	and.b32  	%r240, %r202, 32;
	setp.eq.s32 	%p11, %r240, 0;
	@%p11 bra 	$L__BB0_19;
	ld.global.u32 	%r241, [%rd6+100];
	xor.b32  	%r336, %r336, %r241;
	ld.global.u32 	%r242, [%rd6+104];
	xor.b32  	%r335, %r335, %r242;
	ld.global.u32 	%r243, [%rd6+108];
	xor.b32  	%r334, %r334, %r243;
	ld.global.u32 	%r244, [%rd6+112];
	xor.b32  	%r333, %r333, %r244;
	ld.global.u32 	%r245, [%rd6+116];
	xor.b32  	%r332, %r332, %r245;
$L__BB0_19:
	and.b32  	%r247, %r202, 64;
	setp.eq.s32 	%p12, %r247, 0;
	@%p12 bra 	$L__BB0_21;
	ld.global.u32 	%r248, [%rd6+120];
	xor.b32  	%r336, %r336, %r248;
	ld.global.u32 	%r249, [%rd6+124];
	xor.b32  	%r335, %r335, %r249;
	ld.global.u32 	%r250, [%rd6+128];
	xor.b32  	%r334, %r334, %r250;
	ld.global.u32 	%r251, [%rd6+132];
	xor.b32  	%r333, %r333, %r251;
	ld.global.u32 	%r252, [%rd6+136];
	xor.b32  	%r332, %r332, %r252;
$L__BB0_21:
	and.b32  	%r254, %r202, 128;
	setp.eq.s32 	%p13, %r254, 0;
	@%p13 bra 	$L__BB0_23;
	ld.global.u32 	%r255, [%rd6+140];
	xor.b32  	%r336, %r336, %r255;
	ld.global.u32 	%r256, [%rd6+144];
	xor.b32  	%r335, %r335, %r256;
	ld.global.u32 	%r257, [%rd6+148];
	xor.b32  	%r334, %r334, %r257;
	ld.global.u32 	%r258, [%rd6+152];
	xor.b32  	%r333, %r333, %r258;
	ld.global.u32 	%r259, [%rd6+156];
	xor.b32  	%r332, %r332, %r259;
$L__BB0_23:
	and.b32  	%r261, %r202, 256;
	setp.eq.s32 	%p14, %r261, 0;
	@%p14 bra 	$L__BB0_25;
	ld.global.u32 	%r262, [%rd6+160];
	xor.b32  	%r336, %r336, %r262;
	ld.global.u32 	%r263, [%rd6+164];
	xor.b32  	%r335, %r335, %r263;
	ld.global.u32 	%r264, [%rd6+168];
	xor.b32  	%r334, %r334, %r264;
	ld.global.u32 	%r265, [%rd6+172];
	xor.b32  	%r333, %r333, %r265;
	ld.global.u32 	%r266, [%rd6+176];
	xor.b32  	%r332, %r332, %r266;
$L__BB0_25:
	and.b32  	%r268, %r202, 512;
	setp.eq.s32 	%p15, %r268, 0;
	@%p15 bra 	$L__BB0_27;
	ld.global.u32 	%r269, [%rd6+180];
	xor.b32  	%r336, %r336, %r269;
	ld.global.u32 	%r270, [%rd6+184];
	xor.b32  	%r335, %r335, %r270;
	ld.global.u32 	%r271, [%rd6+188];
	xor.b32  	%r334, %r334, %r271;
	ld.global.u32 	%r272, [%rd6+192];
	xor.b32  	%r333, %r333, %r272;
	ld.global.u32 	%r273, [%rd6+196];
	xor.b32  	%r332, %r332, %r273;
$L__BB0_27:
	and.b32  	%r275, %r202, 1024;
	setp.eq.s32 	%p16, %r275, 0;
	@%p16 bra 	$L__BB0_29;
	ld.global.u32 	%r276, [%rd6+200];
	xor.b32  	%r336, %r336, %r276;
	ld.global.u32 	%r277, [%rd6+204];
	xor.b32  	%r335, %r335, %r277;
	ld.global.u32 	%r278, [%rd6+208];
	xor.b32  	%r334, %r334, %r278;
	ld.global.u32 	%r279, [%rd6+212];
	xor.b32  	%r333, %r333, %r279;
	ld.global.u32 	%r280, [%rd6+216];
	xor.b32  	%r332, %r332, %r280;
$L__BB0_29:
	and.b32  	%r282, %r202, 2048;
	setp.eq.s32 	%p17, %r282, 0;
	@%p17 bra 	$L__BB0_31;
	ld.global.u32 	%r283, [%rd6+220];
	xor.b32  	%r336, %r336, %r283;
	ld.global.u32 	%r284, [%rd6+224];
	xor.b32  	%r335, %r335, %r284;
	ld.global.u32 	%r285, [%rd6+228];
	xor.b32  	%r334, %r334, %r285;
	ld.global.u32 	%r286, [%rd6+232];
	xor.b32  	%r333, %r333, %r286;
	ld.global.u32 	%r287, [%rd6+236];
	xor.b32  	%r332, %r332, %r287;
$L__BB0_31:
	and.b32  	%r289, %r202, 4096;
	setp.eq.s32 	%p18, %r289, 0;
	@%p18 bra 	$L__BB0_33;
	ld.global.u32 	%r290, [%rd6+240];
	xor.b32  	%r336, %r336, %r290;
	ld.global.u32 	%r291, [%rd6+244];
	xor.b32  	%r335, %r335, %r291;
	ld.global.u32 	%r292, [%rd6+248];
	xor.b32  	%r334, %r334, %r292;
	ld.global.u32 	%r293, [%rd6+252];
	xor.b32  	%r333, %r333, %r293;
	ld.global.u32 	%r294, [%rd6+256];
	xor.b32  	%r332, %r332, %r294;
$L__BB0_33:
	and.b32  	%r296, %r202, 8192;
	setp.eq.s32 	%p19, %r296, 0;
	@%p19 bra 	$L__BB0_35;
	ld.global.u32 	%r297, [%rd6+260];
	xor.b32  	%r336, %r336, %r297;
	ld.global.u32 	%r298, [%rd6+264];
	xor.b32  	%r335, %r335, %r298;
	ld.global.u32 	%r299, [%rd6+268];
	xor.b32  	%r334, %r334, %r299;
	ld.global.u32 	%r300, [%rd6+272];
	xor.b32  	%r333, %r333, %r300;
	ld.global.u32 	%r301, [%rd6+276];
	xor.b32  	%r332, %r332, %r301;
$L__BB0_35:
	and.b32  	%r303, %r202, 16384;
	setp.eq.s32 	%p20, %r303, 0;
	@%p20 bra 	$L__BB0_37;
	ld.global.u32 	%r304, [%rd6+280];
	xor.b32  	%r336, %r336, %r304;
	ld.global.u32 	%r305, [%rd6+284];
	xor.b32  	%r335, %r335, %r305;
	ld.global.u32 	%r306, [%rd6+288];
	xor.b32  	%r334, %r334, %r306;
	ld.global.u32 	%r307, [%rd6+292];
	xor.b32  	%r333, %r333, %r307;
	ld.global.u32 	%r308, [%rd6+296];
	xor.b32  	%r332, %r332, %r308;
$L__BB0_37:
	and.b32  	%r310, %r202, 32768;
	setp.eq.s32 	%p21, %r310, 0;
	@%p21 bra 	$L__BB0_39;
	ld.global.u32 	%r311, [%rd6+300];
	xor.b32  	%r336, %r336, %r311;
	ld.global.u32 	%r312, [%rd6+304];
	xor.b32  	%r335, %r335, %r312;
	ld.global.u32 	%r313, [%rd6+308];
	xor.b32  	%r334, %r334, %r313;
	ld.global.u32 	%r314, [%rd6+312];
	xor.b32  	%r333, %r333, %r314;
	ld.global.u32 	%r315, [%rd6+316];
	xor.b32  	%r332, %r332, %r315;
$L__BB0_39:
	add.s32 	%r331, %r331, 16;
	setp.ne.s32 	%p22, %r331, 32;
	@%p22 bra 	$L__BB0_7;
	mad.lo.s32 	%r316, %r325, -31, %r12;
	add.s32 	%r325, %r316, 1;
	setp.ne.s32 	%p23, %r325, 5;
	@%p23 bra 	$L__BB0_6;
	st.global.u32 	[%rd2+4], %r336;
	st.global.u32 	[%rd2+8], %r335;
	st.global.u32 	[%rd2+12], %r334;
	st.global.u32 	[%rd2+16], %r333;
	st.global.u32 	[%rd2+20], %r332;
	add.s32 	%r319, %r319, 1;
	setp.lt.u32 	%p24, %r319, %r3;
	@%p24 bra 	$L__BB0_5;
$L__BB0_42:
	shr.u64 	%rd7, %rd17, 2;
	add.s32 	%r318, %r318, 1;
	setp.gt.u64 	%p25, %rd17, 3;
	mov.u64 	%rd17, %rd7;
	@%p25 bra 	$L__BB0_3;
$L__BB0_43:
	mov.b32 	%r317, 0;
	st.global.v2.u32 	[%rd2+24], {%r317, %r317};
	st.global.u32 	[%rd2+32], %r317;
	mov.b64 	%rd16, 0;
	st.global.u64 	[%rd2+40], %rd16;
$L__BB0_44:
	ret;

}
	// .globl	_Z9make_randiiiP17curandStateXORWOWPf
.visible .entry _Z9make_randiiiP17curandStateXORWOWPf(
	.param .u32 _Z9make_randiiiP17curandStateXORWOWPf_param_0,
	.param .u32 _Z9make_randiiiP17curandStateXORWOWPf_param_1,
	.param .u32 _Z9make_randiiiP17curandStateXORWOWPf_param_2,
	.param .u64 .ptr .align 1 _Z9make_randiiiP17curandStateXORWOWPf_param_3,
	.param .u64 .ptr .align 1 _Z9make_randiiiP17curandStateXORWOWPf_param_4
)
{
	.reg .pred 	%p<11>;
	.reg .b32 	%r<53>;
	.reg .b32 	%f<35>;
	.reg .b64 	%rd<9>;

	ld.param.u32 	%r13, [_Z9make_randiiiP17curandStateXORWOWPf_param_0];
	ld.param.u32 	%r11, [_Z9make_randiiiP17curandStateXORWOWPf_param_1];
	ld.param.u32 	%r12, [_Z9make_randiiiP17curandStateXORWOWPf_param_2];
	ld.param.u64 	%rd3, [_Z9make_randiiiP17curandStateXORWOWPf_param_3];
	ld.param.u64 	%rd4, [_Z9make_randiiiP17curandStateXORWOWPf_param_4];
	mov.u32 	%r14, %ctaid.x;
	mov.u32 	%r15, %ntid.x;
	mov.u32 	%r16, %tid.x;
	mad.lo.s32 	%r1, %r14, %r15, %r16;
	setp.ge.u32 	%p1, %r1, %r13;
	setp.lt.s32 	%p2, %r11, 1;
	or.pred  	%p3, %p1, %p2;
	@%p3 bra 	$L__BB1_9;
	cvta.to.global.u64 	%rd5, %rd3;
	setp.lt.s32 	%p4, %r12, 1;
	mul.wide.u32 	%rd6, %r1, 48;
	add.s64 	%rd1, %rd5, %rd6;
	@%p4 bra 	$L__BB1_9;
	neg.s32 	%r2, %r12;
	cvta.to.global.u64 	%rd2, %rd4;
	mul.lo.s32 	%r3, %r11, %r1;
	mov.b32 	%r50, 0;
$L__BB1_3:
	add.s32 	%r18, %r50, %r3;
	mul.lo.s32 	%r51, %r18, %r12;
	mov.u32 	%r52, %r2;
$L__BB1_4:
	ld.global.u32 	%r19, [%rd1+24];
	setp.eq.s32 	%p5, %r19, 1;
	@%p5 bra 	$L__BB1_6;
	ld.global.v2.u32 	{%r20, %r21}, [%rd1];
	shr.u32 	%r22, %r21, 2;
	xor.b32  	%r23, %r22, %r21;
	ld.global.v2.u32 	{%r24, %r25}, [%rd1+8];
	ld.global.v2.u32 	{%r26, %r27}, [%rd1+16];
	shl.b32 	%r28, %r27, 4;
	shl.b32 	%r29, %r23, 1;
	xor.b32  	%r30, %r29, %r28;
	xor.b32  	%r31, %r30, %r23;
	xor.b32  	%r32, %r31, %r27;
	add.s32 	%r33, %r20, %r32;
	add.s32 	%r34, %r33, 362437;
	shr.u32 	%r35, %r24, 2;
	xor.b32  	%r36, %r35, %r24;
	st.global.v2.u32 	[%rd1+8], {%r26, %r27};
	shl.b32 	%r37, %r32, 4;
	shl.b32 	%r38, %r36, 1;
	xor.b32  	%r39, %r38, %r37;
	xor.b32  	%r40, %r39, %r36;
	xor.b32  	%r41, %r40, %r32;
	st.global.v2.u32 	[%rd1+16], {%r32, %r41};
	add.s32 	%r42, %r20, 724874;
	st.global.v2.u32 	[%rd1], {%r42, %r25};
	add.s32 	%r43, %r41, %r42;
	cvt.rn.f32.u32 	%f4, %r34;
	fma.rn.f32 	%f5, %f4, 0f2F800000, 0f2F000000;
	cvt.rn.f32.u32 	%f6, %r43;
	fma.rn.f32 	%f7, %f6, 0f30C90FDB, 0f30490FDB;
	setp.lt.f32 	%p6, %f5, 0f00800000;
	mul.f32 	%f8, %f5, 0f4B000000;
	selp.f32 	%f9, %f8, %f5, %p6;
	selp.f32 	%f10, 0fC1B80000, 0f00000000, %p6;
	mov.b32 	%r44, %f9;
	add.s32 	%r45, %r44, -1059760811;
	and.b32  	%r46, %r45, -8388608;
	sub.s32 	%r47, %r44, %r46;
	mov.b32 	%f11, %r47;
	cvt.rn.f32.s32 	%f12, %r46;
	fma.rn.f32 	%f13, %f12, 0f34000000, %f10;
	add.f32 	%f14, %f11, 0fBF800000;
	fma.rn.f32 	%f15, %f14, 0fBE055027, 0f3E1039F6;
	fma.rn.f32 	%f16, %f15, %f14, 0fBDF8CDCC;
	fma.rn.f32 	%f17, %f16, %f14, 0f3E0F2955;
	fma.rn.f32 	%f18, %f17, %f14, 0fBE2AD8B9;
	fma.rn.f32 	%f19, %f18, %f14, 0f3E4CED0B;
	fma.rn.f32 	%f20, %f19, %f14, 0fBE7FFF22;
	fma.rn.f32 	%f21, %f20, %f14, 0f3EAAAA78;
	fma.rn.f32 	%f22, %f21, %f14, 0fBF000000;
	mul.f32 	%f23, %f14, %f22;
	fma.rn.f32 	%f24, %f23, %f14, %f14;
	fma.rn.f32 	%f25, %f13, 0f3F317218, %f24;
	setp.gt.u32 	%p7, %r44, 2139095039;
	fma.rn.f32 	%f26, %f9, 0f7F800000, 0f7F800000;
	selp.f32 	%f27, %f26, %f25, %p7;
	setp.eq.f32 	%p8, %f9, 0f00000000;
	mul.f32 	%f28, %f27, 0fC0000000;
	selp.f32 	%f29, 0f7F800000, %f28, %p8;
	sqrt.rn.f32 	%f30, %f29;
	sin.approx.f32 	%f31, %f7;
	cos.approx.f32 	%f32, %f7;
	mul.f32 	%f34, %f30, %f31;
	mul.f32 	%f33, %f30, %f32;
	st.global.f32 	[%rd1+32], %f33;
	mov.b32 	%r48, 1;
	st.global.u32 	[%rd1+24], %r48;
	bra.uni 	$L__BB1_7;
$L__BB1_6:
	mov.b32 	%r49, 0;
	st.global.u32 	[%rd1+24], %r49;
	ld.global.f32 	%f34, [%rd1+32];
$L__BB1_7:
	mul.wide.u32 	%rd7, %r51, 4;
	add.s64 	%rd8, %rd2, %rd7;
	st.global.f32 	[%rd8], %f34;
	add.s32 	%r52, %r52, 1;
	setp.ne.s32 	%p9, %r52, 0;
	add.s32 	%r51, %r51, 1;
	@%p9 bra 	$L__BB1_4;
	add.s32 	%r50, %r50, 1;
	setp.ne.s32 	%p10, %r50, %r11;
	@%p10 bra 	$L__BB1_3;
$L__BB1_9:
	ret;

}
	// .globl	_Z13asset_computeiiiPfS_ffS_S_S_
.visible .entry _Z13asset_computeiiiPfS_ffS_S_S_(
	.param .u32 _Z13asset_computeiiiPfS_ffS_S_S__param_0,
	.param .u32 _Z13asset_computeiiiPfS_ffS_S_S__param_1,
	.param .u32 _Z13asset_computeiiiPfS_ffS_S_S__param_2,
	.param .u64 .ptr .align 1 _Z13asset_computeiiiPfS_ffS_S_S__param_3,
	.param .u64 .ptr .align 1 _Z13asset_computeiiiPfS_ffS_S_S__param_4,
	.param .f32 _Z13asset_computeiiiPfS_ffS_S_S__param_5,
	.param .f32 _Z13asset_computeiiiPfS_ffS_S_S__param_6,
	.param .u64 .ptr .align 1 _Z13asset_computeiiiPfS_ffS_S_S__param_7,
	.param .u64 .ptr .align 1 _Z13asset_computeiiiPfS_ffS_S_S__param_8,
	.param .u64 .ptr .align 1 _Z13asset_computeiiiPfS_ffS_S_S__param_9
)
{
	.reg .pred 	%p<25>;
	.reg .b16 	%rs<11>;
	.reg .b32 	%r<117>;
	.reg .b32 	%f<88>;
	.reg .b64 	%rd<112>;
	.reg .b64 	%fd<81>;

	ld.param.u32 	%r43, [_Z13asset_computeiiiPfS_ffS_S_S__param_0];
	ld.param.u32 	%r44, [_Z13asset_computeiiiPfS_ffS_S_S__param_1];
	ld.param.u32 	%r45, [_Z13asset_computeiiiPfS_ffS_S_S__param_2];
	ld.param.u64 	%rd8, [_Z13asset_computeiiiPfS_ffS_S_S__param_3];
	ld.param.f32 	%f4, [_Z13asset_computeiiiPfS_ffS_S_S__param_5];
	ld.param.f32 	%f5, [_Z13asset_computeiiiPfS_ffS_S_S__param_6];
	ld.param.u64 	%rd9, [_Z13asset_computeiiiPfS_ffS_S_S__param_7];
	ld.param.u64 	%rd10, [_Z13asset_computeiiiPfS_ffS_S_S__param_8];
	ld.param.u64 	%rd11, [_Z13asset_computeiiiPfS_ffS_S_S__param_9];
	cvta.to.global.u64 	%rd1, %rd11;
	cvta.to.global.u64 	%rd2, %rd9;
	cvta.to.global.u64 	%rd3, %rd10;
	cvta.to.global.u64 	%rd4, %rd8;
	mov.u32 	%r46, %ctaid.x;
	mov.u32 	%r47, %ntid.x;
	mov.u32 	%r48, %tid.x;
	mad.lo.s32 	%r1, %r46, %r47, %r48;
	setp.ge.u32 	%p1, %r1, %r45;
	setp.lt.s32 	%p2, %r44, 1;
	or.pred  	%p3, %p1, %p2;
	@%p3 bra 	$L__BB2_32;
	add.s32 	%r2, %r43, 1;
	mul.lo.s32 	%r3, %r44, %r1;
	setp.lt.s32 	%p4, %r43, 1;
	@%p4 bra 	$L__BB2_20;
	sqrt.rn.f32 	%f1, %f5;
	mul.lo.s32 	%r4, %r1, %r43;
	mov.b32 	%r103, 0;
	mov.b16 	%rs9, 0;
	mov.u16 	%rs10, %rs9;
$L__BB2_3:
	add.s32 	%r6, %r103, 1;
	add.s16 	%rs10, %rs10, 1;
	add.s32 	%r62, %r103, %r3;
	mul.lo.s32 	%r63, %r62, %r2;
	mul.wide.u32 	%rd56, %r103, 4;
	add.s64 	%rd57, %rd4, %rd56;
	ld.global.f32 	%f35, [%rd57];
	mul.wide.s32 	%rd58, %r63, 4;
	add.s64 	%rd5, %rd3, %rd58;
	st.global.f32 	[%rd5], %f35;
	mad.lo.s32 	%r64, %r103, %r103, %r103;
	shr.u32 	%r7, %r64, 1;
	and.b32  	%r8, %r6, -8;
	mov.b32 	%r104, 0;
	cvt.u64.u32 	%rd96, %r7;
$L__BB2_4:
	setp.lt.u32 	%p13, %r103, 7;
	add.s32 	%r66, %r104, %r4;
	mul.lo.s32 	%r10, %r66, %r44;
	mov.f64 	%fd79, 0d0000000000000000;
	mov.b32 	%r109, 0;
	@%p13 bra 	$L__BB2_7;
	and.b32  	%r67, %r6, -8;
	neg.s32 	%r107, %r67;
	add.s32 	%r106, %r10, 3;
	mov.f64 	%fd79, 0d0000000000000000;
	mov.u32 	%r105, %r7;
$L__BB2_6:
	.pragma "nounroll";
	mul.wide.u32 	%rd59, %r105, 4;
	add.s64 	%rd60, %rd2, %rd59;
	ld.global.f32 	%f36, [%rd60];
	add.s32 	%r68, %r106, -3;
	mul.wide.u32 	%rd61, %r68, 4;
	add.s64 	%rd62, %rd1, %rd61;
	ld.global.f32 	%f37, [%rd62];
	mul.f32 	%f38, %f36, %f37;
	cvt.f64.f32 	%fd21, %f38;
	add.f64 	%fd22, %fd79, %fd21;
	ld.global.f32 	%f39, [%rd60+4];
	add.s32 	%r69, %r106, -2;
	mul.wide.u32 	%rd63, %r69, 4;
	add.s64 	%rd64, %rd1, %rd63;
	ld.global.f32 	%f40, [%rd64];
	mul.f32 	%f41, %f39, %f40;
	cvt.f64.f32 	%fd23, %f41;
	add.f64 	%fd24, %fd22, %fd23;
	ld.global.f32 	%f42, [%rd60+8];
	add.s32 	%r70, %r106, -1;
	mul.wide.u32 	%rd65, %r70, 4;
	add.s64 	%rd66, %rd1, %rd65;
	ld.global.f32 	%f43, [%rd66];
	mul.f32 	%f44, %f42, %f43;
	cvt.f64.f32 	%fd25, %f44;
	add.f64 	%fd26, %fd24, %fd25;
	ld.global.f32 	%f45, [%rd60+12];
	add.s32 	%r71, %r106, 4;
	mul.wide.u32 	%rd67, %r106, 4;
	add.s64 	%rd68, %rd1, %rd67;
	ld.global.f32 	%f46, [%rd68];
	mul.f32 	%f47, %f45, %f46;
	cvt.f64.f32 	%fd27, %f47;
	add.f64 	%fd28, %fd26, %fd27;
	ld.global.f32 	%f48, [%rd60+16];
	add.s32 	%r72, %r106, 1;
	mul.wide.u32 	%rd69, %r72, 4;
	add.s64 	%rd70, %rd1, %rd69;
	ld.global.f32 	%f49, [%rd70];
	mul.f32 	%f50, %f48, %f49;
	cvt.f64.f32 	%fd29, %f50;
	add.f64 	%fd30, %fd28, %fd29;
	ld.global.f32 	%f51, [%rd60+20];
	add.s32 	%r73, %r106, 2;
	mul.wide.u32 	%rd71, %r73, 4;
	add.s64 	%rd72, %rd1, %rd71;
	ld.global.f32 	%f52, [%rd72];
	mul.f32 	%f53, %f51, %f52;
	cvt.f64.f32 	%fd31, %f53;
	add.f64 	%fd32, %fd30, %fd31;
	ld.global.f32 	%f54, [%rd60+24];
	add.s32 	%r74, %r106, 3;
	mul.wide.u32 	%rd73, %r74, 4;
	add.s64 	%rd74, %rd1, %rd73;
	ld.global.f32 	%f55, [%rd74];
	mul.f32 	%f56, %f54, %f55;
	cvt.f64.f32 	%fd33, %f56;
	add.f64 	%fd34, %fd32, %fd33;
	ld.global.f32 	%f57, [%rd60+28];
	mul.wide.u32 	%rd75, %r71, 4;
	add.s64 	%rd76, %rd1, %rd75;
	ld.global.f32 	%f58, [%rd76];
	mul.f32 	%f59, %f57, %f58;
	cvt.f64.f32 	%fd35, %f59;
	add.f64 	%fd79, %fd34, %fd35;
	add.s32 	%r107, %r107, 8;
	add.s32 	%r106, %r106, 8;
	add.s32 	%r105, %r105, 8;
	setp.ne.s32 	%p14, %r107, 0;
	mov.u32 	%r109, %r8;
	@%p14 bra 	$L__BB2_6;
$L__BB2_7:
	and.b32  	%r75, %r6, 7;
	setp.eq.s32 	%p15, %r75, 0;
	@%p15 bra 	$L__BB2_15;
	cvt.u32.u16 	%r76, %rs10;
	and.b32  	%r77, %r76, 7;
	add.s32 	%r78, %r77, -1;
	setp.lt.u32 	%p16, %r78, 3;
	@%p16 bra 	$L__BB2_10;
	add.s32 	%r79, %r109, %r7;
	mul.wide.u32 	%rd77, %r79, 4;
	add.s64 	%rd78, %rd2, %rd77;
	ld.global.f32 	%f60, [%rd78];
	add.s32 	%r80, %r109, %r10;
	mul.wide.u32 	%rd79, %r80, 4;
	add.s64 	%rd80, %rd1, %rd79;
	ld.global.f32 	%f61, [%rd80];
	mul.f32 	%f62, %f60, %f61;
	cvt.f64.f32 	%fd37, %f62;
	add.f64 	%fd38, %fd79, %fd37;
	cvt.u64.u32 	%rd82, %r109;
	add.s64 	%rd83, %rd82, %rd96;
	shl.b64 	%rd84, %rd83, 2;
	add.s64 	%rd85, %rd2, %rd84;
	ld.global.f32 	%f63, [%rd85+4];
	add.s32 	%r81, %r80, 1;
	mul.wide.u32 	%rd86, %r81, 4;
	add.s64 	%rd87, %rd1, %rd86;
	ld.global.f32 	%f64, [%rd87];
	mul.f32 	%f65, %f63, %f64;
	cvt.f64.f32 	%fd39, %f65;
	add.f64 	%fd40, %fd38, %fd39;
	ld.global.f32 	%f66, [%rd85+8];
	add.s32 	%r82, %r80, 2;
	mul.wide.u32 	%rd88, %r82, 4;
	add.s64 	%rd89, %rd1, %rd88;
	ld.global.f32 	%f67, [%rd89];
	mul.f32 	%f68, %f66, %f67;
	cvt.f64.f32 	%fd41, %f68;
	add.f64 	%fd42, %fd40, %fd41;
	ld.global.f32 	%f69, [%rd85+12];
	add.s32 	%r83, %r80, 3;
	mul.wide.u32 	%rd90, %r83, 4;
	add.s64 	%rd91, %rd1, %rd90;
	ld.global.f32 	%f70, [%rd91];
	mul.f32 	%f71, %f69, %f70;
	cvt.f64.f32 	%fd43, %f71;
	add.f64 	%fd79, %fd42, %fd43;
	add.s32 	%r109, %r109, 4;
$L__BB2_10:
	cvt.u32.u16 	%r84, %rs10;
	and.b32  	%r85, %r84, 3;
	setp.eq.s32 	%p17, %r85, 0;
	@%p17 bra 	$L__BB2_15;
	and.b16  	%rs7, %rs9, 3;
	setp.eq.s16 	%p18, %rs7, 0;
	@%p18 bra 	$L__BB2_13;
	add.s32 	%r86, %r109, %r7;
	mul.wide.u32 	%rd92, %r86, 4;
	add.s64 	%rd93, %rd2, %rd92;
	ld.global.f32 	%f72, [%rd93];
	add.s32 	%r87, %r109, %r10;
	mul.wide.u32 	%rd94, %r87, 4;
	add.s64 	%rd95, %rd1, %rd94;
	ld.global.f32 	%f73, [%rd95];
	mul.f32 	%f74, %f72, %f73;
	cvt.f64.f32 	%fd45, %f74;
	add.f64 	%fd46, %fd79, %fd45;
	cvt.u64.u32 	%rd97, %r109;
	add.s64 	%rd98, %rd97, %rd96;
	shl.b64 	%rd99, %rd98, 2;
	add.s64 	%rd100, %rd2, %rd99;
	ld.global.f32 	%f75, [%rd100+4];
	add.s32 	%r88, %r87, 1;
	mul.wide.u32 	%rd101, %r88, 4;
	add.s64 	%rd102, %rd1, %rd101;
	ld.global.f32 	%f76, [%rd102];
	mul.f32 	%f77, %f75, %f76;
	cvt.f64.f32 	%fd47, %f77;
	add.f64 	%fd79, %fd46, %fd47;
	add.s32 	%r109, %r109, 2;
$L__BB2_13:
	and.b16  	%rs8, %rs9, 1;
	setp.eq.b16 	%p19, %rs8, 1;
	@%p19 bra 	$L__BB2_15;
	add.s32 	%r89, %r109, %r7;
	mul.wide.u32 	%rd103, %r89, 4;
	add.s64 	%rd104, %rd2, %rd103;
	ld.global.f32 	%f78, [%rd104];
	add.s32 	%r90, %r109, %r10;
	mul.wide.u32 	%rd105, %r90, 4;
	add.s64 	%rd106, %rd1, %rd105;
	ld.global.f32 	%f79, [%rd106];
	mul.f32 	%f80, %f78, %f79;
	cvt.f64.f32 	%fd48, %f80;
	add.f64 	%fd79, %fd79, %fd48;
$L__BB2_15:
	ld.param.u64 	%rd111, [_Z13asset_computeiiiPfS_ffS_S_S__param_4];
	mul.wide.u32 	%rd107, %r104, 4;
	add.s64 	%rd6, %rd5, %rd107;
	ld.global.f32 	%f2, [%rd6];
	cvta.to.global.u64 	%rd108, %rd111;
	add.s64 	%rd110, %rd108, %rd56;
	ld.global.f32 	%f81, [%rd110];
	mul.f32 	%f82, %f81, %f81;
	fma.rn.f32 	%f83, %f82, 0fBF000000, %f4;
	mul.f32 	%f84, %f5, %f83;
	cvt.f64.f32 	%fd49, %f84;
	mul.f32 	%f85, %f81, %f1;
	cvt.f64.f32 	%fd50, %f85;
	fma.rn.f64 	%fd13, %fd79, %fd50, %fd49;
	fma.rn.f64 	%fd51, %fd13, 0d3FF71547652B82FE, 0d4338000000000000;
	{
	.reg .b32 %temp; 
	mov.b64 	{%r24, %temp}, %fd51;
	}
	mov.f64 	%fd52, 0dC338000000000000;
	add.rn.f64 	%fd53, %fd51, %fd52;
	fma.rn.f64 	%fd54, %fd53, 0dBFE62E42FEFA39EF, %fd13;
	fma.rn.f64 	%fd55, %fd53, 0dBC7ABC9E3B39803F, %fd54;
	fma.rn.f64 	%fd56, %fd55, 0d3E5ADE1569CE2BDF, 0d3E928AF3FCA213EA;
	fma.rn.f64 	%fd57, %fd56, %fd55, 0d3EC71DEE62401315;
	fma.rn.f64 	%fd58, %fd57, %fd55, 0d3EFA01997C89EB71;
	fma.rn.f64 	%fd59, %fd58, %fd55, 0d3F2A01A014761F65;
	fma.rn.f64 	%fd60, %fd59, %fd55, 0d3F56C16C1852B7AF;
	fma.rn.f64 	%fd61, %fd60, %fd55, 0d3F81111111122322;
	fma.rn.f64 	%fd62, %fd61, %fd55, 0d3FA55555555502A1;
	fma.rn.f64 	%fd63, %fd62, %fd55, 0d3FC5555555555511;
	fma.rn.f64 	%fd64, %fd63, %fd55, 0d3FE000000000000B;
	fma.rn.f64 	%fd65, %fd64, %fd55, 0d3FF0000000000000;
	fma.rn.f64 	%fd66, %fd65, %fd55, 0d3FF0000000000000;
	{
	.reg .b32 %temp; 
	mov.b64 	{%r25, %temp}, %fd66;
	}
	{
	.reg .b32 %temp; 
	mov.b64 	{%temp, %r26}, %fd66;
	}
	shl.b32 	%r91, %r24, 20;
	add.s32 	%r92, %r91, %r26;
	mov.b64 	%fd80, {%r25, %r92};
	{
	.reg .b32 %temp; 
	mov.b64 	{%temp, %r93}, %fd13;
	}
	mov.b32 	%f86, %r93;
	abs.f32 	%f3, %f86;
	setp.lt.f32 	%p20, %f3, 0f4086232B;
	@%p20 bra 	$L__BB2_18;
	setp.lt.f64 	%p21, %fd13, 0d0000000000000000;
	add.f64 	%fd67, %fd13, 0d7FF0000000000000;
	selp.f64 	%fd80, 0d0000000000000000, %fd67, %p21;
	setp.geu.f32 	%p22, %f3, 0f40874800;
	@%p22 bra 	$L__BB2_18;
	shr.u32 	%r94, %r24, 31;
	add.s32 	%r95, %r24, %r94;
	shr.s32 	%r96, %r95, 1;
	shl.b32 	%r97, %r96, 20;
	add.s32 	%r98, %r26, %r97;
	mov.b64 	%fd68, {%r25, %r98};
	sub.s32 	%r99, %r24, %r96;
	shl.b32 	%r100, %r99, 20;
	add.s32 	%r101, %r100, 1072693248;
	mov.b32 	%r102, 0;
	mov.b64 	%fd69, {%r102, %r101};
	mul.f64 	%fd80, %fd69, %fd68;
$L__BB2_18:
	cvt.f64.f32 	%fd70, %f2;
	mul.f64 	%fd71, %fd80, %fd70;
	cvt.rn.f32.f64 	%f87, %fd71;
	st.global.f32 	[%rd6+4], %f87;
	add.s32 	%r104, %r104, 1;
	setp.ne.s32 	%p23, %r104, %r43;
	@%p23 bra 	$L__BB2_4;
	setp.eq.s32 	%p24, %r6, %r44;
	add.s16 	%rs9, %rs9, 1;
	mov.u32 	%r103, %r6;
	@%p24 bra 	$L__BB2_32;
	bra.uni 	$L__BB2_3;
$L__BB2_20:
	and.b32  	%r28, %r44, 15;
	setp.lt.u32 	%p5, %r44, 16;
	mov.b32 	%r113, 0;
	@%p5 bra 	$L__BB2_23;
	and.b32  	%r113, %r44, 2147483632;
	mov.b32 	%r111, 0;
	mul.wide.s32 	%rd16, %r2, 4;
$L__BB2_22:
	.pragma "nounroll";
	add.s32 	%r51, %r111, %r3;
	mul.lo.s32 	%r52, %r51, %r2;
	mul.wide.u32 	%rd12, %r111, 4;
	add.s64 	%rd13, %rd4, %rd12;
	ld.global.f32 	%f6, [%rd13];
	mul.wide.s32 	%rd14, %r52, 4;
	add.s64 	%rd15, %rd3, %rd14;
	st.global.f32 	[%rd15], %f6;
	ld.global.f32 	%f7, [%rd13+4];
	add.s64 	%rd17, %rd15, %rd16;
	st.global.f32 	[%rd17], %f7;
	ld.global.f32 	%f8, [%rd13+8];
	add.s64 	%rd18, %rd17, %rd16;
	st.global.f32 	[%rd18], %f8;
	ld.global.f32 	%f9, [%rd13+12];
	add.s64 	%rd19, %rd18, %rd16;
	st.global.f32 	[%rd19], %f9;
	ld.global.f32 	%f10, [%rd13+16];
	add.s64 	%rd20, %rd19, %rd16;
	st.global.f32 	[%rd20], %f10;
	ld.global.f32 	%f11, [%rd13+20];
	add.s64 	%rd21, %rd20, %rd16;
	st.global.f32 	[%rd21], %f11;
	ld.global.f32 	%f12, [%rd13+24];
	add.s64 	%rd22, %rd21, %rd16;
	st.global.f32 	[%rd22], %f12;
	ld.global.f32 	%f13, [%rd13+28];
	add.s64 	%rd23, %rd22, %rd16;
	st.global.f32 	[%rd23], %f13;
	ld.global.f32 	%f14, [%rd13+32];
	add.s64 	%rd24, %rd23, %rd16;
	st.global.f32 	[%rd24], %f14;
	ld.global.f32 	%f15, [%rd13+36];
	add.s64 	%rd25, %rd24, %rd16;
	st.global.f32 	[%rd25], %f15;
	ld.global.f32 	%f16, [%rd13+40];
	add.s64 	%rd26, %rd25, %rd16;
	st.global.f32 	[%rd26], %f16;
	ld.global.f32 	%f17, [%rd13+44];
	add.s64 	%rd27, %rd26, %rd16;
	st.global.f32 	[%rd27], %f17;
	ld.global.f32 	%f18, [%rd13+48];
	add.s64 	%rd28, %rd27, %rd16;
	st.global.f32 	[%rd28], %f18;
	ld.global.f32 	%f19, [%rd13+52];
	add.s64 	%rd29, %rd28, %rd16;
	st.global.f32 	[%rd29], %f19;
	ld.global.f32 	%f20, [%rd13+56];
	add.s64 	%rd30, %rd29, %rd16;
	st.global.f32 	[%rd30], %f20;
	ld.global.f32 	%f21, [%rd13+60];
	add.s64 	%rd31, %rd30, %rd16;
	st.global.f32 	[%rd31], %f21;
	add.s32 	%r111, %r111, 16;
	setp.ne.s32 	%p6, %r111, %r113;
	@%p6 bra 	$L__BB2_22;
$L__BB2_23:
	setp.eq.s32 	%p7, %r28, 0;
	@%p7 bra 	$L__BB2_32;
	and.b32  	%r33, %r44, 7;
	setp.lt.u32 	%p8, %r28, 8;
	@%p8 bra 	$L__BB2_26;
	add.s32 	%r53, %r113, %r3;
	mul.lo.s32 	%r54, %r53, %r2;
	mul.wide.u32 	%rd32, %r113, 4;
	add.s64 	%rd33, %rd4, %rd32;
	ld.global.f32 	%f22, [%rd33];
	mul.wide.s32 	%rd34, %r54, 4;
	add.s64 	%rd35, %rd3, %rd34;
	st.global.f32 	[%rd35], %f22;
	ld.global.f32 	%f23, [%rd33+4];
	mul.wide.s32 	%rd36, %r2, 4;
	add.s64 	%rd37, %rd35, %rd36;
	st.global.f32 	[%rd37], %f23;
	ld.global.f32 	%f24, [%rd33+8];
	add.s64 	%rd38, %rd37, %rd36;
	st.global.f32 	[%rd38], %f24;
	ld.global.f32 	%f25, [%rd33+12];
	add.s64 	%rd39, %rd38, %rd36;
	st.global.f32 	[%rd39], %f25;
	ld.global.f32 	%f26, [%rd33+16];
	add.s64 	%rd40, %rd39, %rd36;
	st.global.f32 	[%rd40], %f26;
	ld.global.f32 	%f27, [%rd33+20];
	add.s64 	%rd41, %rd40, %rd36;
	st.global.f32 	[%rd41], %f27;
	ld.global.f32 	%f28, [%rd33+24];
	add.s64 	%rd42, %rd41, %rd36;
	st.global.f32 	[%rd42], %f28;
	ld.global.f32 	%f29, [%rd33+28];
	add.s64 	%rd43, %rd42, %rd36;
	st.global.f32 	[%rd43], %f29;
	add.s32 	%r113, %r113, 8;
$L__BB2_26:
	setp.eq.s32 	%p9, %r33, 0;
	@%p9 bra 	$L__BB2_32;
	and.b32  	%r36, %r44, 3;
	setp.lt.u32 	%p10, %r33, 4;
	@%p10 bra 	$L__BB2_29;
	add.s32 	%r55, %r113, %r3;
	mul.lo.s32 	%r56, %r55, %r2;
	mul.wide.u32 	%rd44, %r113, 4;
	add.s64 	%rd45, %rd4, %rd44;
	ld.global.f32 	%f30, [%rd45];
	mul.wide.s32 	%rd46, %r56, 4;
	add.s64 	%rd47, %rd3, %rd46;
	st.global.f32 	[%rd47], %f30;
	ld.global.f32 	%f31, [%rd45+4];
	mul.wide.s32 	%rd48, %r2, 4;
	add.s64 	%rd49, %rd47, %rd48;
	st.global.f32 	[%rd49], %f31;
	ld.global.f32 	%f32, [%rd45+8];
	add.s64 	%rd50, %rd49, %rd48;
	st.global.f32 	[%rd50], %f32;
	ld.global.f32 	%f33, [%rd45+12];
	add.s64 	%rd51, %rd50, %rd48;
	st.global.f32 	[%rd51], %f33;
	add.s32 	%r113, %r113, 4;
$L__BB2_29:
	setp.eq.s32 	%p11, %r36, 0;
	@%p11 bra 	$L__BB2_32;
	mov.b32 	%r116, 0;
$L__BB2_31:
	.pragma "nounroll";
	add.s32 	%r58, %r113, %r3;
	mul.lo.s32 	%r59, %r58, %r2;
	mul.wide.u32 	%rd52, %r113, 4;
	add.s64 	%rd53, %rd4, %rd52;
	ld.global.f32 	%f34, [%rd53];
	mul.wide.s32 	%rd54, %r59, 4;
	add.s64 	%rd55, %rd3, %rd54;
	st.global.f32 	[%rd55], %f34;
	add.s32 	%r113, %r113, 1;
	add.s32 	%r116, %r116, 1;
	setp.ne.s32 	%p12, %r116, %r36;
	@%p12 bra 	$L__BB2_31;
$L__BB2_32:
	ret;

}


// ===== COMPILED SASS (sm_100) =====

	.target	sm_100

	.elftype	@"ET_EXEC"


//--------------------- .note.nv.tkinfo           --------------------------
	.section	.note.nv.tkinfo,"",@"SHT_NOTE"
	.sectionflags	@"SHF_NOTE_NV_TKINFO"
	.tkinfo
        /*0018*/ 	.word	0x00000002
        /*0030*/ 	.string	""
        /*0030*/ 	.string	"ptxas"
        /*0030*/ 	.string	"Cuda compilation tools, release 13.0, V13.0.88"
        /*0030*/ 	.string	"Build cuda_13.0.r13.0/compiler.36424714_0"
        /*0030*/ 	.string	"-arch sm_100 -m 64 "



//--------------------- .note.nv.cuinfo           --------------------------
	.section	.note.nv.cuinfo,"",@"SHT_NOTE"
	.sectionflags	@"SHF_NOTE_NV_CUINFO"
        /*0018*/ 	.short	0x0002
        /*001a*/ 	.short	0x0064
        /*001c*/ 	.short	0x0082
	.zero		2


//--------------------- .nv.info                  --------------------------
	.section	.nv.info,"",@"SHT_CUDA_INFO"
	.align	4


	//----- nvinfo : EIATTR_REGCOUNT
	.align		4
        /*0000*/ 	.byte	0x04, 0x2f
        /*0002*/ 	.short	(.L_10 - .L_9)
	.align		4
.L_9:
        /*0004*/ 	.word	index@(_Z10init_stuffiiP17curandStateXORWOW)
        /*0008*/ 	.word	0x0000001f


	//----- nvinfo : EIATTR_FRAME_SIZE
	.align		4
.L_10:
        /*000c*/ 	.byte	0x04, 0x11
        /*000e*/ 	.short	(.L_12 - .L_11)
	.align		4
.L_11:
        /*0010*/ 	.word	index@(_Z10init_stuffiiP17curandStateXORWOW)
        /*0014*/ 	.word	0x00000000


	//----- nvinfo : EIATTR_REGCOUNT
	.align		4
.L_12:
        /*0018*/ 	.byte	0x04, 0x2f
        /*001a*/ 	.short	(.L_14 - .L_13)
	.align		4
.L_13:
        /*001c*/ 	.word	index@(_Z9make_randiiiP17curandStateXORWOWPf)
        /*0020*/ 	.word	0x00000018


	//----- nvinfo : EIATTR_FRAME_SIZE
	.align		4
.L_14:
        /*0024*/ 	.byte	0x04, 0x11
        /*0026*/ 	.short	(.L_16 - .L_15)
	.align		4
.L_15:
        /*0028*/ 	.word	index@($__internal_1_$__cuda_sm20_sqrt_rn_f32_slowpath)
        /*002c*/ 	.word	0x00000000


	//----- nvinfo : EIATTR_FRAME_SIZE
	.align		4
.L_16:
        /*0030*/ 	.byte	0x04, 0x11
        /*0032*/ 	.short	(.L_18 - .L_17)
	.align		4
.L_17:
        /*0034*/ 	.word	index@(_Z9make_randiiiP17curandStateXORWOWPf)
        /*0038*/ 	.word	0x00000000


	//----- nvinfo : EIATTR_REGCOUNT
	.align		4
.L_18:
        /*003c*/ 	.byte	0x04, 0x2f
        /*003e*/ 	.short	(.L_20 - .L_19)
	.align		4
.L_19:
        /*0040*/ 	.word	index@(_Z13asset_computeiiiPfS_ffS_S_S_)
        /*0044*/ 	.word	0x00000020


	//----- nvinfo : EIATTR_FRAME_SIZE
	.align		4
.L_20:
        /*0048*/ 	.byte	0x04, 0x11
        /*004a*/ 	.short	(.L_22 - .L_21)
	.align		4
.L_21:
        /*004c*/ 	.word	index@($__internal_0_$__cuda_sm20_sqrt_rn_f32_slowpath)
        /*0050*/ 	.word	0x00000000


	//----- nvinfo : EIATTR_FRAME_SIZE
	.align		4
.L_22:
        /*0054*/ 	.byte	0x04, 0x11
        /*0056*/ 	.short	(.L_24 - .L_23)
	.align		4
.L_23:
        /*0058*/ 	.word	index@(_Z13asset_computeiiiPfS_ffS_S_S_)
        /*005c*/ 	.word	0x00000000


	//----- nvinfo : EIATTR_MIN_STACK_SIZE
	.align		4
.L_24:
        /*0060*/ 	.byte	0x04, 0x12
        /*0062*/ 	.short	(.L_26 - .L_25)
	.align		4
.L_25:
        /*0064*/ 	.word	index@(_Z13asset_computeiiiPfS_ffS_S_S_)
        /*0068*/ 	.word	0x00000000


	//----- nvinfo : EIATTR_MIN_STACK_SIZE
	.align		4
.L_26:
        /*006c*/ 	.byte	0x04, 0x12
        /*006e*/ 	.short	(.L_28 - .L_27)
	.align		4
.L_27:
        /*0070*/ 	.word	index@(_Z9make_randiiiP17curandStateXORWOWPf)
        /*0074*/ 	.word	0x00000000


	//----- nvinfo : EIATTR_MIN_STACK_SIZE
	.align		4
.L_28:
        /*0078*/ 	.byte	0x04, 0x12
        /*007a*/ 	.short	(.L_30 - .L_29)
	.align		4
.L_29:
        /*007c*/ 	.word	index@(_Z10init_stuffiiP17curandStateXORWOW)
        /*0080*/ 	.word	0x00000000
.L_30:


//--------------------- .nv.compat                --------------------------
	.section	.nv.compat,"",@"SHT_CUDA_COMPAT_INFO"
	.align	4
        /*0000*/ 	.byte	0x02, 0x09, 0x00, 0x00, 0x02, 0x02, 0x01, 0x00, 0x02, 0x05, 0x05, 0x00, 0x03, 0x07, 0x01, 0x01
        /*0010*/ 	.byte	0x02, 0x03, 0x00, 0x00, 0x02, 0x06, 0x01, 0x00, 0x04, 0x0b, 0x08, 0x00, 0x01, 0x00, 0x00, 0x00
        /*0020*/ 	.byte	0x00, 0x00, 0x00, 0x00


//--------------------- .nv.info._Z13asset_computeiiiPfS_ffS_S_S_ --------------------------
	.section	.nv.info._Z13asset_computeiiiPfS_ffS_S_S_,"",@"SHT_CUDA_INFO"
	.sectionflags	@""
	.align	4


	//----- nvinfo : EIATTR_CUDA_API_VERSION
	.align		4
        /*0000*/ 	.byte	0x04, 0x37
        /*0002*/ 	.short	(.L_32 - .L_31)
.L_31:
        /*0004*/ 	.word	0x00000082


	//----- nvinfo : EIATTR_KPARAM_INFO
	.align		4
.L_32:
        /*0008*/ 	.byte	0x04, 0x17
        /*000a*/ 	.short	(.L_34 - .L_33)
.L_33:
        /*000c*/ 	.word	0x00000000
        /*0010*/ 	.short	0x0009
        /*0012*/ 	.short	0x0038
        /*0014*/ 	.byte	0x00, 0xf5, 0x21, 0x00


	//----- nvinfo : EIATTR_KPARAM_INFO
	.align		4
.L_34:
        /*0018*/ 	.byte	0x04, 0x17
        /*001a*/ 	.short	(.L_36 - .L_35)
.L_35:
        /*001c*/ 	.word	0x00000000
        /*0020*/ 	.short	0x0008
        /*0022*/ 	.short	0x0030
        /*0024*/ 	.byte	0x00, 0xf5, 0x21, 0x00


	//----- nvinfo : EIATTR_KPARAM_INFO
	.align		4
.L_36:
        /*0028*/ 	.byte	0x04, 0x17
        /*002a*/ 	.short	(.L_38 - .L_37)
.L_37:
        /*002c*/ 	.word	0x00000000
        /*0030*/ 	.short	0x0007
        /*0032*/ 	.short	0x0028
        /*0034*/ 	.byte	0x00, 0xf5, 0x21, 0x00


	//----- nvinfo : EIATTR_KPARAM_INFO
	.align		4
.L_38:
        /*0038*/ 	.byte	0x04, 0x17
        /*003a*/ 	.short	(.L_40 - .L_39)
.L_39:
        /*003c*/ 	.word	0x00000000
        /*0040*/ 	.short	0x0006
        /*0042*/ 	.short	0x0024
        /*0044*/ 	.byte	0x00, 0xf0, 0x11, 0x00


	//----- nvinfo : EIATTR_KPARAM_INFO
	.align		4
.L_40:
        /*0048*/ 	.byte	0x04, 0x17
        /*004a*/ 	.short	(.L_42 - .L_41)
.L_41:
        /*004c*/ 	.word	0x00000000
        /*0050*/ 	.short	0x0005
        /*0052*/ 	.short	0x0020
        /*0054*/ 	.byte	0x00, 0xf0, 0x11, 0x00


	//----- nvinfo : EIATTR_KPARAM_INFO
	.align		4
.L_42:
        /*0058*/ 	.byte	0x04, 0x17
        /*005a*/ 	.short	(.L_44 - .L_43)
.L_43:
        /*005c*/ 	.word	0x00000000
        /*0060*/ 	.short	0x0004
        /*0062*/ 	.short	0x0018
        /*0064*/ 	.byte	0x00, 0xf5, 0x21, 0x00


	//----- nvinfo : EIATTR_KPARAM_INFO
	.align		4
.L_44:
        /*0068*/ 	.byte	0x04, 0x17
        /*006a*/ 	.short	(.L_46 - .L_45)
.L_45:
        /*006c*/ 	.word	0x00000000
        /*0070*/ 	.short	0x0003
        /*0072*/ 	.short	0x0010
        /*0074*/ 	.byte	0x00, 0xf5, 0x21, 0x00


	//----- nvinfo : EIATTR_KPARAM_INFO
	.align		4
.L_46:
        /*0078*/ 	.byte	0x04, 0x17
        /*007a*/ 	.short	(.L_48 - .L_47)
.L_47:
        /*007c*/ 	.word	0x00000000
        /*0080*/ 	.short	0x0002
        /*0082*/ 	.short	0x0008
        /*0084*/ 	.byte	0x00, 0xf0, 0x11, 0x00


	//----- nvinfo : EIATTR_KPARAM_INFO
	.align		4
.L_48:
        /*0088*/ 	.byte	0x04, 0x17
        /*008a*/ 	.short	(.L_50 - .L_49)
.L_49:
        /*008c*/ 	.word	0x00000000
        /*0090*/ 	.short	0x0001
        /*0092*/ 	.short	0x0004
        /*0094*/ 	.byte	0x00, 0xf0, 0x11, 0x00


	//----- nvinfo : EIATTR_KPARAM_INFO
	.align		4
.L_50:
        /*0098*/ 	.byte	0x04, 0x17
        /*009a*/ 	.short	(.L_52 - .L_51)
.L_51:
        /*009c*/ 	.word	0x00000000
        /*00a0*/ 	.short	0x0000
        /*00a2*/ 	.short	0x0000
        /*00a4*/ 	.byte	0x00, 0xf0, 0x11, 0x00


	//----- nvinfo : EIATTR_SPARSE_MMA_MASK
	.align		4
.L_52:
        /*00a8*/ 	.byte	0x03, 0x50
        /*00aa*/ 	.short	0x0000


	//----- nvinfo : EIATTR_MAXREG_COUNT
	.align		4
        /*00ac*/ 	.byte	0x03, 0x1b
        /*00ae*/ 	.short	0x00ff


	//----- nvinfo : EIATTR_MERCURY_ISA_VERSION
	.align		4
        /*00b0*/ 	.byte	0x03, 0x5f
        /*00b2*/ 	.short	0x0101


	//----- nvinfo : EIATTR_VRC_CTA_INIT_COUNT
	.align		4
        /*00b4*/ 	.byte	0x02, 0x4a
	.zero		1
	.zero		1


	//----- nvinfo : EIATTR_EXIT_INSTR_OFFSETS
	.align		4
        /*00b8*/ 	.byte	0x04, 0x1c
        /*00ba*/ 	.short	(.L_54 - .L_53)


	//   ....[0]....
.L_53:
        /*00bc*/ 	.word	0x00000090


	//   ....[1]....
        /*00c0*/ 	.word	0x00001240


	//   ....[2]....
        /*00c4*/ 	.word	0x00001670


	//   ....[3]....
        /*00c8*/ 	.word	0x000018a0


	//   ....[4]....
        /*00cc*/ 	.word	0x00001a10


	//   ....[5]....
        /*00d0*/ 	.word	0x00001af0


	//----- nvinfo : EIATTR_CRS_STACK_SIZE
	.align		4
.L_54:
        /*00d4*/ 	.byte	0x04, 0x1e
        /*00d6*/ 	.short	(.L_56 - .L_55)
.L_55:
        /*00d8*/ 	.word	0x00000000


	//----- nvinfo : EIATTR_CBANK_PARAM_SIZE
	.align		4
.L_56:
        /*00dc*/ 	.byte	0x03, 0x19
        /*00de*/ 	.short	0x0040


	//----- nvinfo : EIATTR_PARAM_CBANK
	.align		4
        /*00e0*/ 	.byte	0x04, 0x0a
        /*00e2*/ 	.short	(.L_58 - .L_57)
	.align		4
.L_57:
        /*00e4*/ 	.word	index@(.nv.constant0._Z13asset_computeiiiPfS_ffS_S_S_)
        /*00e8*/ 	.short	0x0380
        /*00ea*/ 	.short	0x0040


	//----- nvinfo : EIATTR_SW_WAR
	.align		4
.L_58:
        /*00ec*/ 	.byte	0x04, 0x36
        /*00ee*/ 	.short	(.L_60 - .L_59)
.L_59:
        /*00f0*/ 	.word	0x00000008
.L_60:


//--------------------- .nv.info._Z9make_randiiiP17curandStateXORWOWPf --------------------------
	.section	.nv.info._Z9make_randiiiP17curandStateXORWOWPf,"",@"SHT_CUDA_INFO"
	.sectionflags	@""
	.align	4


	//----- nvinfo : EIATTR_CUDA_API_VERSION
	.align		4
        /*0000*/ 	.byte	0x04, 0x37
        /*0002*/ 	.short	(.L_62 - .L_61)
.L_61:
        /*0004*/ 	.word	0x00000082


	//----- nvinfo : EIATTR_KPARAM_INFO
	.align		4
.L_62:
        /*0008*/ 	.byte	0x04, 0x17
        /*000a*/ 	.short	(.L_64 - .L_63)
.L_63:
        /*000c*/ 	.word	0x00000000
        /*0010*/ 	.short	0x0004
        /*0012*/ 	.short	0x0018
        /*0014*/ 	.byte	0x00, 0xf5, 0x21, 0x00


	//----- nvinfo : EIATTR_KPARAM_INFO
	.align		4
.L_64:
        /*0018*/ 	.byte	0x04, 0x17
        /*001a*/ 	.short	(.L_66 - .L_65)
.L_65:
        /*001c*/ 	.word	0x00000000
        /*0020*/ 	.short	0x0003
        /*0022*/ 	.short	0x0010
        /*0024*/ 	.byte	0x00, 0xf5, 0x21, 0x00


	//----- nvinfo : EIATTR_KPARAM_INFO
	.align		4
.L_66:
        /*0028*/ 	.byte	0x04, 0x17
        /*002a*/ 	.short	(.L_68 - .L_67)
.L_67:
        /*002c*/ 	.word	0x00000000
        /*0030*/ 	.short	0x0002
        /*0032*/ 	.short	0x0008
        /*0034*/ 	.byte	0x00, 0xf0, 0x11, 0x00


	//----- nvinfo : EIATTR_KPARAM_INFO
	.align		4
.L_68:
        /*0038*/ 	.byte	0x04, 0x17
        /*003a*/ 	.short	(.L_70 - .L_69)
.L_69:
        /*003c*/ 	.word	0x00000000
        /*0040*/ 	.short	0x0001
        /*0042*/ 	.short	0x0004
        /*0044*/ 	.byte	0x00, 0xf0, 0x11, 0x00


	//----- nvinfo : EIATTR_KPARAM_INFO
	.align		4
.L_70:
        /*0048*/ 	.byte	0x04, 0x17
        /*004a*/ 	.short	(.L_72 - .L_71)
.L_71:
        /*004c*/ 	.word	0x00000000
        /*0050*/ 	.short	0x0000
        /*0052*/ 	.short	0x0000
        /*0054*/ 	.byte	0x00, 0xf0, 0x11, 0x00


	//----- nvinfo : EIATTR_SPARSE_MMA_MASK
	.align		4
.L_72:
        /*0058*/ 	.byte	0x03, 0x50
        /*005a*/ 	.short	0x0000


	//----- nvinfo : EIATTR_MAXREG_COUNT
	.align		4
        /*005c*/ 	.byte	0x03, 0x1b
        /*005e*/ 	.short	0x00ff


	//----- nvinfo : EIATTR_MERCURY_ISA_VERSION
	.align		4
        /*0060*/ 	.byte	0x03, 0x5f
        /*0062*/ 	.short	0x0101


	//----- nvinfo : EIATTR_VRC_CTA_INIT_COUNT
	.align		4
        /*0064*/ 	.byte	0x02, 0x4a
	.zero		1
	.zero		1


	//----- nvinfo : EIATTR_EXIT_INSTR_OFFSETS
	.align		4
        /*0068*/ 	.byte	0x04, 0x1c
        /*006a*/ 	.short	(.L_74 - .L_73)


	//   ....[0]....
.L_73:
        /*006c*/ 	.word	0x00000080


	//   ....[1]....
        /*0070*/ 	.word	0x000000b0


	//   ....[2]....
        /*0074*/ 	.word	0x00000740


	//----- nvinfo : EIATTR_CRS_STACK_SIZE
	.align		4
.L_74:
        /*0078*/ 	.byte	0x04, 0x1e
        /*007a*/ 	.short	(.L_76 - .L_75)
.L_75:
        /*007c*/ 	.word	0x00000000


	//----- nvinfo : EIATTR_CBANK_PARAM_SIZE
	.align		4
.L_76:
        /*0080*/ 	.byte	0x03, 0x19
        /*0082*/ 	.short	0x0020


	//----- nvinfo : EIATTR_PARAM_CBANK
	.align		4
        /*0084*/ 	.byte	0x04, 0x0a
        /*0086*/ 	.short	(.L_78 - .L_77)
	.align		4
.L_77:
        /*0088*/ 	.word	index@(.nv.constant0._Z9make_randiiiP17curandStateXORWOWPf)
        /*008c*/ 	.short	0x0380
        /*008e*/ 	.short	0x0020


	//----- nvinfo : EIATTR_SW_WAR
	.align		4
.L_78:
        /*0090*/ 	.byte	0x04, 0x36
        /*0092*/ 	.short	(.L_80 - .L_79)
.L_79:
        /*0094*/ 	.word	0x00000008
.L_80:


//--------------------- .nv.info._Z10init_stuffiiP17curandStateXORWOW --------------------------
	.section	.nv.info._Z10init_stuffiiP17curandStateXORWOW,"",@"SHT_CUDA_INFO"
	.sectionflags	@""
	.align	4


	//----- nvinfo : EIATTR_CUDA_API_VERSION
	.align		4
        /*0000*/ 	.byte	0x04, 0x37
        /*0002*/ 	.short	(.L_82 - .L_81)
.L_81:
        /*0004*/ 	.word	0x00000082


	//----- nvinfo : EIATTR_KPARAM_INFO
	.align		4
.L_82:
        /*0008*/ 	.byte	0x04, 0x17
        /*000a*/ 	.short	(.L_84 - .L_83)
.L_83:
        /*000c*/ 	.word	0x00000000
        /*0010*/ 	.short	0x0002
        /*0012*/ 	.short	0x0008
        /*0014*/ 	.byte	0x00, 0xf5, 0x21, 0x00


	//----- nvinfo : EIATTR_KPARAM_INFO
	.align		4
.L_84:
        /*0018*/ 	.byte	0x04, 0x17
        /*001a*/ 	.short	(.L_86 - .L_85)
.L_85:
        /*001c*/ 	.word	0x00000000
        /*0020*/ 	.short	0x0001
        /*0022*/ 	.short	0x0004
        /*0024*/ 	.byte	0x00, 0xf0, 0x11, 0x00


	//----- nvinfo : EIATTR_KPARAM_INFO
	.align		4
.L_86:
        /*0028*/ 	.byte	0x04, 0x17
        /*002a*/ 	.short	(.L_88 - .L_87)
.L_87:
        /*002c*/ 	.word	0x00000000
        /*0030*/ 	.short	0x0000
        /*0032*/ 	.short	0x0000
        /*0034*/ 	.byte	0x00, 0xf0, 0x11, 0x00


	//----- nvinfo : EIATTR_SPARSE_MMA_MASK
	.align		4
.L_88:
        /*0038*/ 	.byte	0x03, 0x50
        /*003a*/ 	.short	0x0000


	//----- nvinfo : EIATTR_MAXREG_COUNT
	.align		4
        /*003c*/ 	.byte	0x03, 0x1b
        /*003e*/ 	.short	0x00ff


	//----- nvinfo : EIATTR_MERCURY_ISA_VERSION
	.align		4
        /*0040*/ 	.byte	0x03, 0x5f
        /*0042*/ 	.short	0x0101


	//----- nvinfo : EIATTR_VRC_CTA_INIT_COUNT
	.align		4
        /*0044*/ 	.byte	0x02, 0x4a
	.zero		1
	.zero		1


	//----- nvinfo : EIATTR_EXIT_INSTR_OFFSETS
	.align		4
        /*0048*/ 	.byte	0x04, 0x1c
        /*004a*/ 	.short	(.L_90 - .L_89)


	//   ....[0]....
.L_89:
        /*004c*/ 	.word	0x00000070


	//   ....[1]....
        /*0050*/ 	.word	0x00000f00


	//----- nvinfo : EIATTR_CRS_STACK_SIZE
	.align		4
.L_90:
        /*0054*/ 	.byte	0x04, 0x1e
        /*0056*/ 	.short	(.L_92 - .L_91)
.L_91:
        /*0058*/ 	.word	0x00000000


	//----- nvinfo : EIATTR_CBANK_PARAM_SIZE
	.align		4
.L_92:
        /*005c*/ 	.byte	0x03, 0x19
        /*005e*/ 	.short	0x0010


	//----- nvinfo : EIATTR_PARAM_CBANK
	.align		4
        /*0060*/ 	.byte	0x04, 0x0a
        /*0062*/ 	.short	(.L_94 - .L_93)
	.align		4
.L_93:
        /*0064*/ 	.word	index@(.nv.constant0._Z10init_stuffiiP17curandStateXORWOW)
        /*0068*/ 	.short	0x0380
        /*006a*/ 	.short	0x0010


	//----- nvinfo : EIATTR_SW_WAR
	.align		4
.L_94:
        /*006c*/ 	.byte	0x04, 0x36
        /*006e*/ 	.short	(.L_96 - .L_95)
.L_95:
        /*0070*/ 	.word	0x00000008
.L_96:


//--------------------- .nv.callgraph             --------------------------
	.section	.nv.callgraph,"",@"SHT_CUDA_CALLGRAPH"
	.align	4
	.sectionentsize	8
	.align		4
        /*0000*/ 	.word	0x00000000
	.align		4
        /*0004*/ 	.word	0xffffffff
	.align		4
        /*0008*/ 	.word	0x00000000
	.align		4
        /*000c*/ 	.word	0xfffffffe
	.align		4
        /*0010*/ 	.word	0x00000000
	.align		4
        /*0014*/ 	.word	0xfffffffd
	.align		4
        /*0018*/ 	.word	0x00000000
	.align		4
        /*001c*/ 	.word	0xfffffffc


//--------------------- .nv.constant4             --------------------------
	.section	.nv.constant4,"a",@progbits
	.align	8
	.align		8
.nv.constant4:
        /*0000*/ 	.dword	precalc_xorwow_matrix
	.align		8
        /*0008*/ 	.dword	precalc_xorwow_offset_matrix
	.align		8
        /*0010*/ 	.dword	mrg32k3aM1
	.align		8
        /*0018*/ 	.dword	mrg32k3aM2
	.align		8
        /*0020*/ 	.dword	mrg32k3aM1SubSeq
	.align		8
        /*0028*/ 	.dword	mrg32k3aM2SubSeq
	.align		8
        /*0030*/ 	.dword	mrg32k3aM1Seq
	.align		8
        /*0038*/ 	.dword	mrg32k3aM2Seq


//--------------------- .nv.constant3             --------------------------
	.section	.nv.constant3,"a",@progbits
	.align	8
.nv.constant3:
	.type		__cr_lgamma_table,@object
	.size		__cr_lgamma_table,(.L_8 - __cr_lgamma_table)
__cr_lgamma_table:
        /*0000*/ 	.byte	0x00, 0x00, 0x00, 0x00, 0x00, 0x00, 0x00, 0x00, 0x00, 0x00, 0x00, 0x00, 0x00, 0x00, 0x00, 0x00
        /*0010*/ 	.byte	0xef, 0x39, 0xfa, 0xfe, 0x42, 0x2e, 0xe6, 0x3f, 0x02, 0x20, 0x2a, 0xfa, 0x0b, 0xab, 0xfc, 0x3f
        /*0020*/ 	.byte	0xf9, 0x2c, 0x92, 0x7c, 0xa7, 0x6c, 0x09, 0x40, 0xc9, 0x79, 0x44, 0x3c, 0x64, 0x26, 0x13, 0x40
        /*0030*/ 	.byte	0xca, 0x01, 0xcf, 0x3a, 0x27, 0x51, 0x1a, 0x40, 0x30, 0xcc, 0x2d, 0xf3, 0xe1, 0x0c, 0x21, 0x40
        /*0040*/ 	.byte	0x0d, 0xb7, 0xfc, 0x82, 0x8e, 0x35, 0x25, 0x40
.L_8:


//--------------------- .text._Z13asset_computeiiiPfS_ffS_S_S_ --------------------------
	.section	.text._Z13asset_computeiiiPfS_ffS_S_S_,"ax",@progbits
	.align	128
        .global         _Z13asset_computeiiiPfS_ffS_S_S_
        .type           _Z13asset_computeiiiPfS_ffS_S_S_,@function
        .size           _Z13asset_computeiiiPfS_ffS_S_S_,(.L_x_38 - _Z13asset_computeiiiPfS_ffS_S_S_)
        .other          _Z13asset_computeiiiPfS_ffS_S_S_,@"STO_CUDA_ENTRY STV_DEFAULT"
_Z13asset_computeiiiPfS_ffS_S_S_:
.text._Z13asset_computeiiiPfS_ffS_S_S_:
[----:B------:R-:W-:Y:S01]  /*0000*/  LDC R1, c[0x0][0x37c] ;  /* 0x0000df00ff017b82 */ /* 0x000fe20000000800 */
[----:B------:R-:W0:Y:S07]  /*0010*/  S2R R5, SR_TID.X ;  /* 0x0000000000057919 */ /* 0x000e2e0000002100 */
[----:B------:R-:W0:Y:S01]  /*0020*/  S2UR UR4, SR_CTAID.X ;  /* 0x00000000000479c3 */ /* 0x000e220000002500 */
[----:B------:R-:W1:Y:S07]  /*0030*/  LDCU UR5, c[0x0][0x388] ;  /* 0x00007100ff0577ac */ /* 0x000e6e0008000800 */
[----:B------:R-:W0:Y:S08]  /*0040*/  LDC R0, c[0x0][0x360] ;  /* 0x0000d800ff007b82 */ /* 0x000e300000000800 */
[----:B------:R-:W2:Y:S01]  /*0050*/  LDC R3, c[0x0][0x384] ;  /* 0x0000e100ff037b82 */ /* 0x000ea20000000800 */
[----:B0-----:R-:W-:Y:S01]  /*0060*/  IMAD R0, R0, UR4, R5 ;  /* 0x0000000400007c24 */ /* 0x001fe2000f8e0205 */
[----:B--2---:R-:W-:-:S04]  /*0070*/  ISETP.GE.AND P0, PT, R3, 0x1, PT ;  /* 0x000000010300780c */ /* 0x004fc80003f06270 */
[----:B-1----:R-:W-:-:S13]  /*0080*/  ISETP.GE.U32.OR P0, PT, R0, UR5, !P0 ;  /* 0x0000000500007c0c */ /* 0x002fda000c706470 */
[----:B------:R-:W-:Y:S05]  /*0090*/  @P0 EXIT ;  /* 0x000000000000094d */ /* 0x000fea0003800000 */
[----:B------:R-:W0:Y:S01]  /*00a0*/  LDC R2, c[0x0][0x380] ;  /* 0x0000e000ff027b82 */ /* 0x000e220000000800 */
[----:B------:R-:W1:Y:S01]  /*00b0*/  LDCU.64 UR6, c[0x0][0x358] ;  /* 0x00006b00ff0677ac */ /* 0x000e620008000a00 */
[C---:B0-----:R-:W-:Y:S02]  /*00c0*/  ISETP.GE.AND P0, PT, R2.reuse, 0x1, PT ;  /* 0x000000010200780c */ /* 0x041fe40003f06270 */
[----:B------:R-:W-:-:S11]  /*00d0*/  IADD3 R2, PT, PT, R2, 0x1, RZ ;  /* 0x0000000102027810 */ /* 0x000fd60007ffe0ff */
[----:B-1----:R-:W-:Y:S05]  /*00e0*/  @!P0 BRA `(.L_x_0) ;  /* 0x0000001000648947 */ /* 0x002fea0003800000 */
[----:B------:R-:W0:Y:S02]  /*00f0*/  LDCU UR5, c[0x0][0x3a4] ;  /* 0x00007480ff0577ac */ /* 0x000e240008000800 */
[----:B0-----:R-:W-:Y:S02]  /*0100*/  UIADD3 UR4, UPT, UPT, UR5, -0xd000000, URZ ;  /* 0xf300000005047890 */ /* 0x001fe4000fffe0ff */
[----:B------:R-:W0:Y:S02]  /*0110*/  MUFU.RSQ R3, UR5 ;  /* 0x0000000500037d08 */ /* 0x000e240008001400 */
[----:B------:R-:W-:-:S09]  /*0120*/  UISETP.GT.U32.AND UP0, UPT, UR4, 0x727fffff, UPT ;  /* 0x727fffff0400788c */ /* 0x000fd2000bf04070 */
[----:B------:R-:W-:Y:S05]  /*0130*/  BRA.U !UP0, `(.L_x_1) ;  /* 0x00000001080c7547 */ /* 0x000fea000b800000 */
[----:B------:R-:W-:-:S07]  /*0140*/  MOV R7, 0x160 ;  /* 0x0000016000077802 */ /* 0x000fce0000000f00 */
[----:B0-----:R-:W-:Y:S05]  /*0150*/  CALL.REL.NOINC `($__internal_0_$__cuda_sm20_sqrt_rn_f32_slowpath) ;  /* 0x0000001800687944 */ /* 0x001fea0003c00000 */
[----:B------:R-:W-:Y:S05]  /*0160*/  BRA `(.L_x_2) ;  /* 0x0000000000107947 */ /* 0x000fea0003800000 */
.L_x_1:
[C---:B0-----:R-:W-:Y:S01]  /*0170*/  FMUL.FTZ R4, R3.reuse, UR5 ;  /* 0x0000000503047c20 */ /* 0x041fe20008410000 */
[----:B------:R-:W-:-:S03]  /*0180*/  FMUL.FTZ R5, R3, 0.5 ;  /* 0x3f00000003057820 */ /* 0x000fc60000410000 */
[----:B------:R-:W-:-:S04]  /*0190*/  FFMA R3, -R4, R4, UR5 ;  /* 0x0000000504037e23 */ /* 0x000fc80008000104 */
[----:B------:R-:W-:-:S07]  /*01a0*/  FFMA R3, R3, R5, R4 ;  /* 0x0000000503037223 */ /* 0x000fce0000000004 */
.L_x_2:
[----:B------:R-:W-:Y:S01]  /*01b0*/  HFMA2 R5, -RZ, RZ, 0, 0 ;  /* 0x00000000ff057431 */ /* 0x000fe200000001ff */
[----:B------:R-:W-:Y:S02]  /*01c0*/  PRMT R4, RZ, 0x7610, R4 ;  /* 0x00007610ff047816 */ /* 0x000fe40000000004 */
[----:B------:R-:W-:-:S07]  /*01d0*/  PRMT R6, RZ, 0x7610, R6 ;  /* 0x00007610ff067816 */ /* 0x000fce0000000006 */
.L_x_11:
[----:B-1----:R-:W0:Y:S01]  /*01e0*/  LDC.64 R12, c[0x0][0x390] ;  /* 0x0000e400ff0c7b82 */ /* 0x002e220000000a00 */
[----:B------:R-:W1:Y:S07]  /*01f0*/  LDCU UR4, c[0x0][0x384] ;  /* 0x00007080ff0477ac */ /* 0x000e6e0008000800 */
[----:B------:R-:W2:Y:S01]  /*0200*/  LDC.64 R10, c[0x0][0x3b0] ;  /* 0x0000ec00ff0a7b82 */ /* 0x000ea20000000a00 */
[----:B0-----:R-:W-:-:S06]  /*0210*/  IMAD.WIDE.U32 R12, R5, 0x4, R12 ;  /* 0x00000004050c7825 */ /* 0x001fcc00078e000c */
[----:B------:R-:W3:Y:S01]  /*0220*/  LDG.E R13, desc[UR6][R12.64] ;  /* 0x000000060c0d7981 */ /* 0x000ee2000c1e1900 */
[--C-:B-1----:R-:W-:Y:S01]  /*0230*/  IMAD R7, R0, UR4, R5.reuse ;  /* 0x0000000400077c24 */ /* 0x102fe2000f8e0205 */
[----:B------:R-:W-:Y:S01]  /*0240*/  IADD3 R6, PT, PT, R6, 0x1, RZ ;  /* 0x0000000106067810 */ /* 0x000fe20007ffe0ff */
[----:B------:R-:W-:Y:S01]  /*0250*/  IMAD R8, R5, R5, R5 ;  /* 0x0000000505087224 */ /* 0x000fe200078e0205 */
[----:B------:R-:W-:Y:S01]  /*0260*/  MOV R9, RZ ;  /* 0x000000ff00097202 */ /* 0x000fe20000000f00 */
[----:B------:R-:W-:-:S03]  /*0270*/  IMAD R7, R2, R7, RZ ;  /* 0x0000000702077224 */ /* 0x000fc600078e02ff */
[----:B------:R-:W-:Y:S01]  /*0280*/  SHF.R.U32.HI R8, RZ, 0x1, R8 ;  /* 0x00000001ff087819 */ /* 0x000fe20000011608 */
[----:B--2---:R-:W-:Y:S01]  /*0290*/  IMAD.WIDE R10, R7, 0x4, R10 ;  /* 0x00000004070a7825 */ /* 0x004fe200078e020a */
[----:B------:R-:W-:-:S04]  /*02a0*/  IADD3 R7, PT, PT, R5, 0x1, RZ ;  /* 0x0000000105077810 */ /* 0x000fc80007ffe0ff */
[----:B------:R-:W-:Y:S01]  /*02b0*/  LOP3.LUT R22, R7, 0xfffffff8, RZ, 0xc0, !PT ;  /* 0xfffffff807167812 */ /* 0x000fe200078ec0ff */
[----:B---3--:R0:W-:Y:S06]  /*02c0*/  STG.E desc[UR6][R10.64], R13 ;  /* 0x0000000d0a007986 */ /* 0x0081ec000c101906 */
.L_x_10:
[----:B-1----:R-:W1:Y:S01]  /*02d0*/  LDCU UR8, c[0x0][0x380] ;  /* 0x00007000ff0877ac */ /* 0x002e620008000800 */
[----:B------:R-:W-:Y:S02]  /*02e0*/  ISETP.GE.U32.AND P0, PT, R5, 0x7, PT ;  /* 0x000000070500780c */ /* 0x000fe40003f06070 */
[----:B------:R-:W-:Y:S02]  /*02f0*/  CS2R R20, SRZ ;  /* 0x0000000000147805 */ /* 0x000fe4000001ff00 */
[----:B------:R-:W-:Y:S01]  /*0300*/  MOV R19, RZ ;  /* 0x000000ff00137202 */ /* 0x000fe20000000f00 */
[----:B-1----:R-:W-:-:S08]  /*0310*/  IMAD R24, R0, UR8, R9 ;  /* 0x0000000800187c24 */ /* 0x002fd0000f8e0209 */
[----:B------:R-:W-:Y:S05]  /*0320*/  @!P0 BRA `(.L_x_3) ;  /* 0x0000000400188947 */ /* 0x000fea0003800000 */
[----:B------:R-:W1:Y:S01]  /*0330*/  LDC R23, c[0x0][0x384] ;  /* 0x0000e100ff177b82 */ /* 0x000e620000000800 */
[----:B------:R-:W-:Y:S02]  /*0340*/  LOP3.LUT R26, R7, 0xfffffff8, RZ, 0xc0, !PT ;  /* 0xfffffff8071a7812 */ /* 0x000fe400078ec0ff */
[----:B------:R-:W-:Y:S02]  /*0350*/  CS2R R20, SRZ ;  /* 0x0000000000147805 */ /* 0x000fe4000001ff00 */
[----:B------:R-:W-:Y:S02]  /*0360*/  MOV R25, R8 ;  /* 0x0000000800197202 */ /* 0x000fe40000000f00 */
[----:B------:R-:W-:Y:S01]  /*0370*/  IADD3 R26, PT, PT, -R26, RZ, RZ ;  /* 0x000000ff1a1a7210 */ /* 0x000fe20007ffe1ff */
[----:B-1----:R-:W-:-:S07]  /*0380*/  IMAD R23, R24, R23, 0x3 ;  /* 0x0000000318177424 */ /* 0x002fce00078e0217 */
.L_x_4:
[----:B0-----:R-:W0:Y:S01]  /*0390*/  LDC.64 R12, c[0x0][0x3b8] ;  /* 0x0000ee00ff0c7b82 */ /* 0x001e220000000a00 */
[----:B------:R-:W-:-:S07]  /*03a0*/  IADD3 R17, PT, PT, R23, -0x3, RZ ;  /* 0xfffffffd17117810 */ /* 0x000fce0007ffe0ff */
[----:B------:R-:W1:Y:S01]  /*03b0*/  LDC.64 R14, c[0x0][0x3a8] ;  /* 0x0000ea00ff0e7b82 */ /* 0x000e620000000a00 */
[----:B0-----:R-:W-:-:S06]  /*03c0*/  IMAD.WIDE.U32 R16, R17, 0x4, R12 ;  /* 0x0000000411107825 */ /* 0x001fcc00078e000c */
[----:B------:R-:W2:Y:S01]  /*03d0*/  LDG.E R17, desc[UR6][R16.64] ;  /* 0x0000000610117981 */ /* 0x000ea2000c1e1900 */
[----:B-1----:R-:W-:-:S05]  /*03e0*/  IMAD.WIDE.U32 R14, R25, 0x4, R14 ;  /* 0x00000004190e7825 */ /* 0x002fca00078e000e */
[----:B------:R-:W2:Y:S01]  /*03f0*/  LDG.E R18, desc[UR6][R14.64] ;  /* 0x000000060e127981 */ /* 0x000ea2000c1e1900 */
[----:B------:R-:W-:-:S03]  /*0400*/  IADD3 R29, PT, PT, R23, -0x2, RZ ;  /* 0xfffffffe171d7810 */ /* 0x000fc60007ffe0ff */
[----:B------:R-:W3:Y:S02]  /*0410*/  LDG.E R16, desc[UR6][R14.64+0x4] ;  /* 0x000004060e107981 */ /* 0x000ee4000c1e1900 */
[----:B------:R-:W-:-:S06]  /*0420*/  IMAD.WIDE.U32 R28, R29, 0x4, R12 ;  /* 0x000000041d1c7825 */ /* 0x000fcc00078e000c */
[----:B------:R-:W3:Y:S01]  /*0430*/  LDG.E R29, desc[UR6][R28.64] ;  /* 0x000000061c1d7981 */ /* 0x000ee2000c1e1900 */
[----:B--2---:R-:W-:-:S03]  /*0440*/  FMUL R27, R18, R17 ;  /* 0x00000011121b7220 */ /* 0x004fc60000400000 */
[----:B------:R-:W2:Y:S01]  /*0450*/  LDG.E R17, desc[UR6][R14.64+0x8] ;  /* 0x000008060e117981 */ /* 0x000ea2000c1e1900 */
[----:B------:R-:W0:Y:S02]  /*0460*/  F2F.F64.F32 R18, R27 ;  /* 0x0000001b00127310 */ /* 0x000e240000201800 */
[----:B0-----:R-:W-:Y:S01]  /*0470*/  DADD R20, R18, R20 ;  /* 0x0000000012147229 */ /* 0x001fe20000000014 */
[----:B------:R-:W-:-:S05]  /*0480*/  IADD3 R19, PT, PT, R23, -0x1, RZ ;  /* 0xffffffff17137810 */ /* 0x000fca0007ffe0ff */
[----:B------:R-:W-:-:S05]  /*0490*/  IMAD.WIDE.U32 R18, R19, 0x4, R12 ;  /* 0x0000000413127825 */ /* 0x000fca00078e000c */
[----:B------:R0:W2:Y:S01]  /*04a0*/  LDG.E R28, desc[UR6][R18.64] ;  /* 0x00000006121c7981 */ /* 0x0000a2000c1e1900 */
[----:B---3--:R-:W-:-:S04]  /*04b0*/  FMUL R27, R16, R29 ;  /* 0x0000001d101b7220 */ /* 0x008fc80000400000 */
[----:B0-----:R-:W0:Y:S02]  /*04c0*/  F2F.F64.F32 R18, R27 ;  /* 0x0000001b00127310 */ /* 0x001e240000201800 */
[----:B0-----:R-:W-:Y:S01]  /*04d0*/  DADD R20, R20, R18 ;  /* 0x0000000014147229 */ /* 0x001fe20000000012 */
[----:B--2---:R-:W-:-:S06]  /*04e0*/  FMUL R17, R17, R28 ;  /* 0x0000001c11117220 */ /* 0x004fcc0000400000 */
[----:B------:R-:W0:Y:S01]  /*04f0*/  F2F.F64.F32 R16, R17 ;  /* 0x0000001100107310 */ /* 0x000e220000201800 */
[----:B------:R-:W-:-:S06]  /*0500*/  IMAD.WIDE.U32 R28, R23, 0x4, R12 ;  /* 0x00000004171c7825 */ /* 0x000fcc00078e000c */
[----:B------:R-:W2:Y:S01]  /*0510*/  LDG.E R29, desc[UR6][R28.64] ;  /* 0x000000061c1d7981 */ /* 0x000ea2000c1e1900 */
[----:B0-----:R-:W-:Y:S01]  /*0520*/  DADD R16, R20, R16 ;  /* 0x0000000014107229 */ /* 0x001fe20000000010 */
[----:B------:R-:W-:Y:S02]  /*0530*/  IADD3 R21, PT, PT, R23, 0x1, RZ ;  /* 0x0000000117157810 */ /* 0x000fe40007ffe0ff */
[----:B------:R-:W2:Y:S03]  /*0540*/  LDG.E R20, desc[UR6][R14.64+0xc] ;  /* 0x00000c060e147981 */ /* 0x000ea6000c1e1900 */
[----:B------:R-:W-:Y:S02]  /*0550*/  IMAD.WIDE.U32 R18, R21, 0x4, R12 ;  /* 0x0000000415127825 */ /* 0x000fe400078e000c */
[----:B------:R-:W3:Y:S04]  /*0560*/  LDG.E R21, desc[UR6][R14.64+0x10] ;  /* 0x000010060e157981 */ /* 0x000ee8000c1e1900 */
[----:B------:R0:W3:Y:S01]  /*0570*/  LDG.E R28, desc[UR6][R18.64] ;  /* 0x00000006121c7981 */ /* 0x0000e2000c1e1900 */
[----:B--2---:R-:W-:-:S04]  /*0580*/  FMUL R27, R20, R29 ;  /* 0x0000001d141b7220 */ /* 0x004fc80000400000 */
[----:B0-----:R0:W1:Y:S01]  /*0590*/  F2F.F64.F32 R18, R27 ;  /* 0x0000001b00127310 */ /* 0x0010620000201800 */
[----:B---3--:R-:W-:Y:S01]  /*05a0*/  FMUL R21, R21, R28 ;  /* 0x0000001c15157220 */ /* 0x008fe20000400000 */
[----:B------:R-:W-:Y:S01]  /*05b0*/  IADD3 R29, PT, PT, R23, 0x2, RZ ;  /* 0x00000002171d7810 */ /* 0x000fe20007ffe0ff */
[----:B0-----:R-:W2:Y:S05]  /*05c0*/  LDG.E R27, desc[UR6][R14.64+0x18] ;  /* 0x000018060e1b7981 */ /* 0x001eaa000c1e1900 */
[----:B------:R-:W0:Y:S01]  /*05d0*/  F2F.F64.F32 R20, R21 ;  /* 0x0000001500147310 */ /* 0x000e220000201800 */
[----:B-1----:R-:W-:Y:S01]  /*05e0*/  DADD R16, R16, R18 ;  /* 0x0000000010107229 */ /* 0x002fe20000000012 */
[--C-:B------:R-:W-:Y:S01]  /*05f0*/  IMAD.WIDE.U32 R28, R29, 0x4, R12.reuse ;  /* 0x000000041d1c7825 */ /* 0x100fe200078e000c */
[----:B------:R-:W3:Y:S04]  /*0600*/  LDG.E R19, desc[UR6][R14.64+0x14] ;  /* 0x000014060e137981 */ /* 0x000ee8000c1e1900 */
[----:B------:R-:W3:Y:S02]  /*0610*/  LDG.E R18, desc[UR6][R28.64] ;  /* 0x000000061c127981 */ /* 0x000ee4000c1e1900 */
[----:B0-----:R-:W-:Y:S01]  /*0620*/  DADD R20, R16, R20 ;  /* 0x0000000010147229 */ /* 0x001fe20000000014 */
[----:B------:R-:W-:Y:S01]  /*0630*/  IADD3 R17, PT, PT, R23, 0x3, RZ ;  /* 0x0000000317117810 */ /* 0x000fe20007ffe0ff */
[----:B------:R-:W4:Y:S04]  /*0640*/  LDG.E R28, desc[UR6][R14.64+0x1c] ;  /* 0x00001c060e1c7981 */ /* 0x000f28000c1e1900 */
[----:B------:R-:W-:-:S06]  /*0650*/  IMAD.WIDE.U32 R16, R17, 0x4, R12 ;  /* 0x0000000411107825 */ /* 0x000fcc00078e000c */
[----:B------:R0:W2:Y:S02]  /*0660*/  LDG.E R16, desc[UR6][R16.64] ;  /* 0x0000000610107981 */ /* 0x0000a4000c1e1900 */
[----:B0-----:R-:W-:-:S05]  /*0670*/  IADD3 R17, PT, PT, R23, 0x4, RZ ;  /* 0x0000000417117810 */ /* 0x001fca0007ffe0ff */
[----:B------:R-:W-:-:S05]  /*0680*/  IMAD.WIDE.U32 R12, R17, 0x4, R12 ;  /* 0x00000004110c7825 */ /* 0x000fca00078e000c */
[----:B------:R0:W4:Y:S01]  /*0690*/  LDG.E R17, desc[UR6][R12.64] ;  /* 0x000000060c117981 */ /* 0x000122000c1e1900 */
[----:B------:R-:W-:-:S04]  /*06a0*/  IADD3 R26, PT, PT, R26, 0x8, RZ ;  /* 0x000000081a1a7810 */ /* 0x000fc80007ffe0ff */
[----:B------:R-:W-:Y:S02]  /*06b0*/  ISETP.NE.AND P0, PT, R26, RZ, PT ;  /* 0x000000ff1a00720c */ /* 0x000fe40003f05270 */
[----:B------:R-:W-:Y:S02]  /*06c0*/  IADD3 R23, PT, PT, R23, 0x8, RZ ;  /* 0x0000000817177810 */ /* 0x000fe40007ffe0ff */
[----:B------:R-:W-:Y:S01]  /*06d0*/  IADD3 R25, PT, PT, R25, 0x8, RZ ;  /* 0x0000000819197810 */ /* 0x000fe20007ffe0ff */
[----:B---3--:R-:W-:-:S04]  /*06e0*/  FMUL R29, R19, R18 ;  /* 0x00000012131d7220 */ /* 0x008fc80000400000 */
[----:B------:R-:W1:Y:S01]  /*06f0*/  F2F.F64.F32 R18, R29 ;  /* 0x0000001d00127310 */ /* 0x000e620000201800 */
[----:B--2---:R-:W-:-:S07]  /*0700*/  FMUL R27, R27, R16 ;  /* 0x000000101b1b7220 */ /* 0x004fce0000400000 */
[----:B0-----:R-:W0:Y:S01]  /*0710*/  F2F.F64.F32 R12, R27 ;  /* 0x0000001b000c7310 */ /* 0x001e220000201800 */
[----:B-1----:R-:W-:Y:S01]  /*0720*/  DADD R18, R20, R18 ;  /* 0x0000000014127229 */ /* 0x002fe20000000012 */
[----:B----4-:R-:W-:-:S06]  /*0730*/  FMUL R28, R28, R17 ;  /* 0x000000111c1c7220 */ /* 0x010fcc0000400000 */
[----:B------:R-:W1:Y:S01]  /*0740*/  F2F.F64.F32 R20, R28 ;  /* 0x0000001c00147310 */ /* 0x000e620000201800 */
[----:B0-----:R-:W-:-:S08]  /*0750*/  DADD R18, R18, R12 ;  /* 0x0000000012127229 */ /* 0x001fd0000000000c */
[----:B-1----:R-:W-:Y:S01]  /*0760*/  DADD R20, R18, R20 ;  /* 0x0000000012147229 */ /* 0x002fe20000000014 */
[----:B------:R-:W-:Y:S10]  /*0770*/  @P0 BRA `(.L_x_4) ;  /* 0xfffffffc00040947 */ /* 0x000ff4000383ffff */
[----:B------:R-:W-:-:S07]  /*0780*/  MOV R19, R22 ;  /* 0x0000001600137202 */ /* 0x000fce0000000f00 */
.L_x_3:
[----:B------:R-:W-:-:S13]  /*0790*/  LOP3.LUT P0, RZ, R7, 0x7, RZ, 0xc0, !PT ;  /* 0x0000000707ff7812 */ /* 0x000fda000780c0ff */
[----:B------:R-:W-:Y:S05]  /*07a0*/  @!P0 BRA `(.L_x_5) ;  /* 0x0000000400608947 */ /* 0x000fea0003800000 */
[----:B0-----:R-:W-:-:S04]  /*07b0*/  LOP3.LUT R13, R6, 0xffff, RZ, 0xc0, !PT ;  /* 0x0000ffff060d7812 */ /* 0x001fc800078ec0ff */
[C---:B------:R-:W-:Y:S02]  /*07c0*/  LOP3.LUT R12, R13.reuse, 0x7, RZ, 0xc0, !PT ;  /* 0x000000070d0c7812 */ /* 0x040fe400078ec0ff */
[----:B------:R-:W-:Y:S02]  /*07d0*/  LOP3.LUT P0, RZ, R13, 0x3, RZ, 0xc0, !PT ;  /* 0x000000030dff7812 */ /* 0x000fe4000780c0ff */
[----:B------:R-:W-:-:S04]  /*07e0*/  IADD3 R12, PT, PT, R12, -0x1, RZ ;  /* 0xffffffff0c0c7810 */ /* 0x000fc80007ffe0ff */
[----:B------:R-:W-:-:S13]  /*07f0*/  ISETP.GE.U32.AND P1, PT, R12, 0x3, PT ;  /* 0x000000030c00780c */ /* 0x000fda0003f26070 */
[----:B------:R-:W-:Y:S05]  /*0800*/  @!P1 BRA `(.L_x_6) ;  /* 0x00000000009c9947 */ /* 0x000fea0003800000 */
[----:B------:R-:W0:Y:S01]  /*0810*/  LDC.64 R26, c[0x0][0x3a8] ;  /* 0x0000ea00ff1a7b82 */ /* 0x000e220000000a00 */
[----:B------:R-:W1:Y:S01]  /*0820*/  LDCU UR4, c[0x0][0x384] ;  /* 0x00007080ff0477ac */ /* 0x000e620008000800 */
[----:B------:R-:W-:-:S06]  /*0830*/  IADD3 R13, PT, PT, R8, R19, RZ ;  /* 0x00000013080d7210 */ /* 0x000fcc0007ffe0ff */
[----:B------:R-:W2:Y:S01]  /*0840*/  LDC.64 R14, c[0x0][0x3b8] ;  /* 0x0000ee00ff0e7b82 */ /* 0x000ea20000000a00 */
[----:B-1----:R-:W-:Y:S02]  /*0850*/  IMAD R29, R24, UR4, R19 ;  /* 0x00000004181d7c24 */ /* 0x002fe4000f8e0213 */
[----:B0-----:R-:W-:-:S05]  /*0860*/  IMAD.WIDE.U32 R26, R13, 0x4, R26 ;  /* 0x000000040d1a7825 */ /* 0x001fca00078e001a */
[----:B------:R-:W0:Y:S01]  /*0870*/  LDC.64 R12, c[0x0][0x3a8] ;  /* 0x0000ea00ff0c7b82 */ /* 0x000e220000000a00 */
[----:B------:R-:W3:Y:S01]  /*0880*/  LDG.E R23, desc[UR6][R26.64] ;  /* 0x000000061a177981 */ /* 0x000ee2000c1e1900 */
[----:B--2---:R-:W-:-:S05]  /*0890*/  IMAD.WIDE.U32 R16, R29, 0x4, R14 ;  /* 0x000000041d107825 */ /* 0x004fca00078e000e */
[----:B------:R1:W3:Y:S01]  /*08a0*/  LDG.E R28, desc[UR6][R16.64] ;  /* 0x00000006101c7981 */ /* 0x0002e2000c1e1900 */
[----:B------:R-:W-:Y:S02]  /*08b0*/  IADD3 R18, P1, PT, R8, R19, RZ ;  /* 0x0000001308127210 */ /* 0x000fe40007f3e0ff */
[----:B------:R-:W-:Y:S02]  /*08c0*/  IADD3 R25, PT, PT, R29, 0x1, RZ ;  /* 0x000000011d197810 */ /* 0x000fe40007ffe0ff */
[----:B-1----:R-:W-:Y:S02]  /*08d0*/  IADD3.X R16, PT, PT, RZ, RZ, RZ, P1, !PT ;  /* 0x000000ffff107210 */ /* 0x002fe40000ffe4ff */
[----:B0-----:R-:W-:-:S04]  /*08e0*/  LEA R12, P2, R18, R12, 0x2 ;  /* 0x0000000c120c7211 */ /* 0x001fc800078410ff */
[----:B------:R-:W-:Y:S01]  /*08f0*/  LEA.HI.X R13, R18, R13, R16, 0x2, P2 ;  /* 0x0000000d120d7211 */ /* 0x000fe200010f1410 */
[----:B------:R-:W-:-:S04]  /*0900*/  IMAD.WIDE.U32 R16, R25, 0x4, R14 ;  /* 0x0000000419107825 */ /* 0x000fc800078e000e */
[----:B------:R-:W2:Y:S04]  /*0910*/  LDG.E R27, desc[UR6][R12.64+0x4] ;  /* 0x000004060c1b7981 */ /* 0x000ea8000c1e1900 */
[----:B------:R0:W2:Y:S04]  /*0920*/  LDG.E R18, desc[UR6][R16.64] ;  /* 0x0000000610127981 */ /* 0x0000a8000c1e1900 */
[----:B------:R-:W4:Y:S04]  /*0930*/  LDG.E R25, desc[UR6][R12.64+0x8] ;  /* 0x000008060c197981 */ /* 0x000f28000c1e1900 */
[----:B------:R-:W5:Y:S01]  /*0940*/  LDG.E R26, desc[UR6][R12.64+0xc] ;  /* 0x00000c060c1a7981 */ /* 0x000f62000c1e1900 */
[----:B---3--:R-:W-:Y:S01]  /*0950*/  FMUL R23, R23, R28 ;  /* 0x0000001c17177220 */ /* 0x008fe20000400000 */
[----:B------:R-:W-:-:S05]  /*0960*/  IADD3 R28, PT, PT, R29, 0x2, RZ ;  /* 0x000000021d1c7810 */ /* 0x000fca0007ffe0ff */
[----:B0-----:R-:W-:Y:S01]  /*0970*/  IMAD.WIDE.U32 R16, R28, 0x4, R14 ;  /* 0x000000041c107825 */ /* 0x001fe200078e000e */
[----:B------:R-:W-:-:S05]  /*0980*/  IADD3 R29, PT, PT, R29, 0x3, RZ ;  /* 0x000000031d1d7810 */ /* 0x000fca0007ffe0ff */
[----:B------:R-:W4:Y:S01]  /*0990*/  LDG.E R16, desc[UR6][R16.64] ;  /* 0x0000000610107981 */ /* 0x000f22000c1e1900 */
[----:B------:R-:W-:-:S05]  /*09a0*/  IMAD.WIDE.U32 R14, R29, 0x4, R14 ;  /* 0x000000041d0e7825 */ /* 0x000fca00078e000e */
[----:B------:R0:W5:Y:S01]  /*09b0*/  LDG.E R17, desc[UR6][R14.64] ;  /* 0x000000060e117981 */ /* 0x000162000c1e1900 */
[----:B--2---:R-:W-:Y:S01]  /*09c0*/  FMUL R18, R27, R18 ;  /* 0x000000121b127220 */ /* 0x004fe20000400000 */
[----:B0-----:R-:W0:Y:S08]  /*09d0*/  F2F.F64.F32 R14, R23 ;  /* 0x00000017000e7310 */ /* 0x001e300000201800 */
[----:B------:R-:W1:Y:S01]  /*09e0*/  F2F.F64.F32 R28, R18 ;  /* 0x00000012001c7310 */ /* 0x000e620000201800 */
[----:B0-----:R-:W-:-:S08]  /*09f0*/  DADD R20, R20, R14 ;  /* 0x0000000014147229 */ /* 0x001fd0000000000e */
[----:B-1----:R-:W-:Y:S01]  /*0a00*/  DADD R28, R20, R28 ;  /* 0x00000000141c7229 */ /* 0x002fe2000000001c */
[----:B------:R-:W-:Y:S01]  /*0a10*/  IADD3 R19, PT, PT, R19, 0x4, RZ ;  /* 0x0000000413137810 */ /* 0x000fe20007ffe0ff */
[----:B----4-:R-:W-:-:S04]  /*0a20*/  FMUL R25, R25, R16 ;  /* 0x0000001019197220 */ /* 0x010fc80000400000 */
[----:B------:R-:W0:Y:S01]  /*0a30*/  F2F.F64.F32 R12, R25 ;  /* 0x00000019000c7310 */ /* 0x000e220000201800 */
[----:B-----5:R-:W-:-:S07]  /*0a40*/  FMUL R26, R26, R17 ;  /* 0x000000111a1a7220 */ /* 0x020fce0000400000 */
[----:B------:R-:W1:Y:S01]  /*0a50*/  F2F.F64.F32 R20, R26 ;  /* 0x0000001a00147310 */ /* 0x000e620000201800 */
[----:B0-----:R-:W-:-:S08]  /*0a60*/  DADD R12, R28, R12 ;  /* 0x000000001c0c7229 */ /* 0x001fd0000000000c */
[----:B-1----:R-:W-:-:S11]  /*0a70*/  DADD R20, R12, R20 ;  /* 0x000000000c147229 */ /* 0x002fd60000000014 */
.L_x_6:
[----:B------:R-:W-:Y:S05]  /*0a80*/  @!P0 BRA `(.L_x_5) ;  /* 0x0000000000a88947 */ /* 0x000fea0003800000 */
[C---:B------:R-:W-:Y:S02]  /*0a90*/  LOP3.LUT P1, RZ, R4.reuse, 0x3, RZ, 0xc0, !PT ;  /* 0x0000000304ff7812 */ /* 0x040fe4000782c0ff */
[----:B------:R-:W-:-:S04]  /*0aa0*/  LOP3.LUT R12, R4, 0x1, RZ, 0xc0, !PT ;  /* 0x00000001040c7812 */ /* 0x000fc800078ec0ff */
[----:B------:R-:W-:-:S07]  /*0ab0*/  ISETP.NE.U32.AND P0, PT, R12, 0x1, PT ;  /* 0x000000010c00780c */ /* 0x000fce0003f05070 */
[----:B------:R-:W-:Y:S06]  /*0ac0*/  @!P1 BRA `(.L_x_7) ;  /* 0x0000000000649947 */ /* 0x000fec0003800000 */
[----:B------:R-:W0:Y:S01]  /*0ad0*/  LDC.64 R16, c[0x0][0x3a8] ;  /* 0x0000ea00ff107b82 */ /* 0x000e220000000a00 */
[----:B------:R-:W1:Y:S01]  /*0ae0*/  LDCU UR4, c[0x0][0x384] ;  /* 0x00007080ff0477ac */ /* 0x000e620008000800 */
[CC--:B------:R-:W-:Y:S02]  /*0af0*/  IADD3 R23, PT, PT, R8.reuse, R19.reuse, RZ ;  /* 0x0000001308177210 */ /* 0x0c0fe40007ffe0ff */
[----:B------:R-:W-:-:S04]  /*0b00*/  IADD3 R18, P1, PT, R8, R19, RZ ;  /* 0x0000001308127210 */ /* 0x000fc80007f3e0ff */
[----:B------:R-:W2:Y:S01]  /*0b10*/  LDC.64 R14, c[0x0][0x3b8] ;  /* 0x0000ee00ff0e7b82 */ /* 0x000ea20000000a00 */
[----:B------:R-:W-:-:S07]  /*0b20*/  IADD3.X R25, PT, PT, RZ, RZ, RZ, P1, !PT ;  /* 0x000000ffff197210 */ /* 0x000fce0000ffe4ff */
[----:B------:R-:W3:Y:S01]  /*0b30*/  LDC.64 R12, c[0x0][0x3a8] ;  /* 0x0000ea00ff0c7b82 */ /* 0x000ee20000000a00 */
[----:B0-----:R-:W-:-:S04]  /*0b40*/  IMAD.WIDE.U32 R16, R23, 0x4, R16 ;  /* 0x0000000417107825 */ /* 0x001fc800078e0010 */
[----:B-1----:R-:W-:Y:S02]  /*0b50*/  IMAD R23, R24, UR4, R19 ;  /* 0x0000000418177c24 */ /* 0x002fe4000f8e0213 */
[----:B------:R-:W4:Y:S02]  /*0b60*/  LDG.E R16, desc[UR6][R16.64] ;  /* 0x0000000610107981 */ /* 0x000f24000c1e1900 */
[C---:B--2---:R-:W-:Y:S01]  /*0b70*/  IMAD.WIDE.U32 R26, R23.reuse, 0x4, R14 ;  /* 0x00000004171a7825 */ /* 0x044fe200078e000e */
[----:B------:R-:W-:-:S05]  /*0b80*/  IADD3 R23, PT, PT, R23, 0x1, RZ ;  /* 0x0000000117177810 */ /* 0x000fca0007ffe0ff */
[----:B------:R-:W4:Y:S01]  /*0b90*/  LDG.E R27, desc[UR6][R26.64] ;  /* 0x000000061a1b7981 */ /* 0x000f22000c1e1900 */
[----:B---3--:R-:W-:Y:S01]  /*0ba0*/  LEA R12, P1, R18, R12, 0x2 ;  /* 0x0000000c120c7211 */ /* 0x008fe200078210ff */
[----:B------:R-:W-:-:S03]  /*0bb0*/  IMAD.WIDE.U32 R14, R23, 0x4, R14 ;  /* 0x00000004170e7825 */ /* 0x000fc600078e000e */
[----:B------:R-:W-:-:S03]  /*0bc0*/  LEA.HI.X R13, R18, R13, R25, 0x2, P1 ;  /* 0x0000000d120d7211 */ /* 0x000fc600008f1419 */
[----:B------:R-:W2:Y:S04]  /*0bd0*/  LDG.E R14, desc[UR6][R14.64] ;  /* 0x000000060e0e7981 */ /* 0x000ea8000c1e1900 */
[----:B------:R0:W2:Y:S01]  /*0be0*/  LDG.E R23, desc[UR6][R12.64+0x4] ;  /* 0x000004060c177981 */ /* 0x0000a2000c1e1900 */
[----:B------:R-:W-:Y:S01]  /*0bf0*/  IADD3 R19, PT, PT, R19, 0x2, RZ ;  /* 0x0000000213137810 */ /* 0x000fe20007ffe0ff */
[----:B----4-:R-:W-:-:S04]  /*0c00*/  FMUL R18, R16, R27 ;  /* 0x0000001b10127220 */ /* 0x010fc80000400000 */
[----:B0-----:R-:W0:Y:S01]  /*0c10*/  F2F.F64.F32 R12, R18 ;  /* 0x00000012000c7310 */ /* 0x001e220000201800 */
[----:B--2---:R-:W-:-:S07]  /*0c20*/  FMUL R23, R23, R14 ;  /* 0x0000000e17177220 */ /* 0x004fce0000400000 */
[----:B------:R-:W1:Y:S01]  /*0c30*/  F2F.F64.F32 R28, R23 ;  /* 0x00000017001c7310 */ /* 0x000e620000201800 */
[----:B0-----:R-:W-:-:S08]  /*0c40*/  DADD R20, R20, R12 ;  /* 0x0000000014147229 */ /* 0x001fd0000000000c */
[----:B-1----:R-:W-:-:S11]  /*0c50*/  DADD R20, R20, R28 ;  /* 0x0000000014147229 */ /* 0x002fd6000000001c */
.L_x_7:
[----:B------:R-:W-:Y:S05]  /*0c60*/  @!P0 BRA `(.L_x_5) ;  /* 0x0000000000308947 */ /* 0x000fea0003800000 */
[----:B------:R-:W0:Y:S01]  /*0c70*/  LDC.64 R14, c[0x0][0x3a8] ;  /* 0x0000ea00ff0e7b82 */ /* 0x000e220000000a00 */
[----:B------:R-:W1:Y:S01]  /*0c80*/  LDCU UR4, c[0x0][0x384] ;  /* 0x00007080ff0477ac */ /* 0x000e620008000800 */
[----:B------:R-:W-:-:S06]  /*0c90*/  IADD3 R17, PT, PT, R8, R19, RZ ;  /* 0x0000001308117210 */ /* 0x000fcc0007ffe0ff */
[----:B------:R-:W2:Y:S01]  /*0ca0*/  LDC.64 R12, c[0x0][0x3b8] ;  /* 0x0000ee00ff0c7b82 */ /* 0x000ea20000000a00 */
[----:B-1----:R-:W-:Y:S02]  /*0cb0*/  IMAD R19, R24, UR4, R19 ;  /* 0x0000000418137c24 */ /* 0x002fe4000f8e0213 */
[----:B0-----:R-:W-:-:S06]  /*0cc0*/  IMAD.WIDE.U32 R14, R17, 0x4, R14 ;  /* 0x00000004110e7825 */ /* 0x001fcc00078e000e */
[----:B------:R-:W3:Y:S01]  /*0cd0*/  LDG.E R14, desc[UR6][R14.64] ;  /* 0x000000060e0e7981 */ /* 0x000ee2000c1e1900 */
[----:B--2---:R-:W-:-:S06]  /*0ce0*/  IMAD.WIDE.U32 R12, R19, 0x4, R12 ;  /* 0x00000004130c7825 */ /* 0x004fcc00078e000c */
[----:B------:R-:W3:Y:S02]  /*0cf0*/  LDG.E R13, desc[UR6][R12.64] ;  /* 0x000000060c0d7981 */ /* 0x000ee4000c1e1900 */
[----:B---3--:R-:W-:-:S06]  /*0d00*/  FMUL R16, R14, R13 ;  /* 0x0000000d0e107220 */ /* 0x008fcc0000400000 */
[----:B------:R-:W0:Y:S02]  /*0d10*/  F2F.F64.F32 R16, R16 ;  /* 0x0000001000107310 */ /* 0x000e240000201800 */
[----:B0-----:R-:W-:-:S11]  /*0d20*/  DADD R20, R20, R16 ;  /* 0x0000000014147229 */ /* 0x001fd60000000010 */
.L_x_5:
[----:B------:R-:W1:Y:S01]  /*0d30*/  LDC.64 R18, c[0x0][0x398] ;  /* 0x0000e600ff127b82 */ /* 0x000e620000000a00 */
[----:B0-----:R-:W-:-:S05]  /*0d40*/  IMAD.WIDE.U32 R12, R9, 0x4, R10 ;  /* 0x00000004090c7825 */ /* 0x001fca00078e000a */
[----:B------:R0:W5:Y:S02]  /*0d50*/  LDG.E R23, desc[UR6][R12.64] ;  /* 0x000000060c177981 */ /* 0x000164000c1e1900 */
[----:B------:R-:W2:Y:S01]  /*0d60*/  LDC.64 R14, c[0x0][0x3a0] ;  /* 0x0000e800ff0e7b82 */ /* 0x000ea20000000a00 */
[----:B-1----:R-:W-:-:S06]  /*0d70*/  IMAD.WIDE.U32 R18, R5, 0x4, R18 ;  /* 0x0000000405127825 */ /* 0x002fcc00078e0012 */
[----:B------:R-:W3:Y:S01]  /*0d80*/  LDG.E R18, desc[UR6][R18.64] ;  /* 0x0000000612127981 */ /* 0x000ee2000c1e1900 */
[----:B------:R-:W-:Y:S01]  /*0d90*/  UMOV UR4, 0xfefa39ef ;  /* 0xfefa39ef00047882 */ /* 0x000fe20000000000 */
[----:B------:R-:W-:Y:S01]  /*0da0*/  UMOV UR5, 0x3fe62e42 ;  /* 0x3fe62e4200057882 */ /* 0x000fe20000000000 */
[----:B------:R-:W-:Y:S01]  /*0db0*/  BSSY.RECONVERGENT B0, `(.L_x_8) ;  /* 0x000003f000007945 */ /* 0x000fe20003800200 */
[----:B---3--:R-:W-:-:S04]  /*0dc0*/  FMUL R17, R18, R18 ;  /* 0x0000001212117220 */ /* 0x008fc80000400000 */
[----:B--2---:R-:W-:Y:S01]  /*0dd0*/  FFMA R14, R17, -0.5, R14 ;  /* 0xbf000000110e7823 */ /* 0x004fe2000000000e */
[----:B------:R-:W-:-:S03]  /*0de0*/  FMUL R25, R18, R3 ;  /* 0x0000000312197220 */ /* 0x000fc60000400000 */
[----:B------:R-:W-:Y:S01]  /*0df0*/  FMUL R24, R14, R15 ;  /* 0x0000000f0e187220 */ /* 0x000fe20000400000 */
[----:B------:R-:W-:Y:S08]  /*0e00*/  F2F.F64.F32 R16, R25 ;  /* 0x0000001900107310 */ /* 0x000ff00000201800 */
[----:B------:R-:W1:Y:S02]  /*0e10*/  F2F.F64.F32 R14, R24 ;  /* 0x00000018000e7310 */ /* 0x000e640000201800 */
[----:B-1----:R-:W-:Y:S01]  /*0e20*/  DFMA R20, R16, R20, R14 ;  /* 0x000000141014722b */ /* 0x002fe2000000000e */
[----:B------:R-:W-:-:S02]  /*0e30*/  MOV R14, 0x652b82fe ;  /* 0x652b82fe000e7802 */ /* 0x000fc40000000f00 */
[----:B------:R-:W-:-:S06]  /*0e40*/  MOV R15, 0x3ff71547 ;  /* 0x3ff71547000f7802 */ /* 0x000fcc0000000f00 */
[----:B------:R-:W-:-:S08]  /*0e50*/  DFMA R14, R20, R14, 6.75539944105574400000e+15 ;  /* 0x43380000140e742b */ /* 0x000fd0000000000e */
[----:B------:R-:W-:-:S08]  /*0e60*/  DADD R16, R14, -6.75539944105574400000e+15 ;  /* 0xc33800000e107429 */ /* 0x000fd00000000000 */
[----:B------:R-:W-:Y:S01]  /*0e70*/  DFMA R18, R16, -UR4, R20 ;  /* 0x8000000410127c2b */ /* 0x000fe20008000014 */
[----:B------:R-:W-:Y:S01]  /*0e80*/  UMOV UR4, 0x3b39803f ;  /* 0x3b39803f00047882 */ /* 0x000fe20000000000 */
[----:B------:R-:W-:-:S06]  /*0e90*/  UMOV UR5, 0x3c7abc9e ;  /* 0x3c7abc9e00057882 */ /* 0x000fcc0000000000 */
[----:B------:R-:W-:Y:S01]  /*0ea0*/  DFMA R18, R16, -UR4, R18 ;  /* 0x8000000410127c2b */ /* 0x000fe20008000012 */
[----:B------:R-:W-:Y:S02]  /*0eb0*/  MOV R16, 0xfca213ea ;  /* 0xfca213ea00107802 */ /* 0x000fe40000000f00 */
[----:B------:R-:W-:Y:S01]  /*0ec0*/  MOV R17, 0x3e928af3 ;  /* 0x3e928af300117802 */ /* 0x000fe20000000f00 */
[----:B------:R-:W-:Y:S01]  /*0ed0*/  UMOV UR4, 0x69ce2bdf ;  /* 0x69ce2bdf00047882 */ /* 0x000fe20000000000 */
[----:B------:R-:W-:-:S04]  /*0ee0*/  UMOV UR5, 0x3e5ade15 ;  /* 0x3e5ade1500057882 */ /* 0x000fc80000000000 */
[----:B------:R-:W-:Y:S01]  /*0ef0*/  DFMA R16, R18, UR4, R16 ;  /* 0x0000000412107c2b */ /* 0x000fe20008000010 */
[----:B------:R-:W-:Y:S01]  /*0f00*/  UMOV UR4, 0x62401315 ;  /* 0x6240131500047882 */ /* 0x000fe20000000000 */
[----:B------:R-:W-:-:S06]  /*0f10*/  UMOV UR5, 0x3ec71dee ;  /* 0x3ec71dee00057882 */ /* 0x000fcc0000000000 */
[----:B------:R-:W-:Y:S01]  /*0f20*/  DFMA R16, R18, R16, UR4 ;  /* 0x0000000412107e2b */ /* 0x000fe20008000010 */
        /* <DEDUP_REMOVED lines=21> */
[----:B------:R-:W-:-:S07]  /*1080*/  FSETP.GEU.AND P0, PT, |R21|, 4.1917929649353027344, PT ;  /* 0x4086232b1500780b */ /* 0x000fce0003f0e200 */
[----:B------:R-:W-:-:S08]  /*1090*/  DFMA R16, R18, R16, 1 ;  /* 0x3ff000001210742b */ /* 0x000fd00000000010 */
[----:B------:R-:W-:-:S10]  /*10a0*/  DFMA R16, R18, R16, 1 ;  /* 0x3ff000001210742b */ /* 0x000fd40000000010 */
[----:B------:R-:W-:Y:S02]  /*10b0*/  LEA R19, R14, R17, 0x14 ;  /* 0x000000110e137211 */ /* 0x000fe400078ea0ff */
[----:B------:R-:W-:Y:S01]  /*10c0*/  MOV R18, R16 ;  /* 0x0000001000127202 */ /* 0x000fe20000000f00 */
[----:B0-----:R-:W-:Y:S06]  /*10d0*/  @!P0 BRA `(.L_x_9) ;  /* 0x0000000000308947 */ /* 0x001fec0003800000 */
[----:B------:R-:W-:Y:S01]  /*10e0*/  FSETP.GEU.AND P1, PT, |R21|, 4.2275390625, PT ;  /* 0x408748001500780b */ /* 0x000fe20003f2e200 */
[C---:B------:R-:W-:Y:S02]  /*10f0*/  DADD R18, R20.reuse, +INF ;  /* 0x7ff0000014127429 */ /* 0x040fe40000000000 */
[----:B------:R-:W-:-:S08]  /*1100*/  DSETP.GEU.AND P0, PT, R20, RZ, PT ;  /* 0x000000ff1400722a */ /* 0x000fd00003f0e000 */
[----:B------:R-:W-:Y:S02]  /*1110*/  FSEL R18, R18, RZ, P0 ;  /* 0x000000ff12127208 */ /* 0x000fe40000000000 */
[----:B------:R-:W-:Y:S02]  /*1120*/  @!P1 LEA.HI R15, R14, R14, RZ, 0x1 ;  /* 0x0000000e0e0f9211 */ /* 0x000fe400078f08ff */
[----:B------:R-:W-:Y:S02]  /*1130*/  FSEL R19, R19, RZ, P0 ;  /* 0x000000ff13137208 */ /* 0x000fe40000000000 */
[----:B------:R-:W-:-:S04]  /*1140*/  @!P1 SHF.R.S32.HI R15, RZ, 0x1, R15 ;  /* 0x00000001ff0f9819 */ /* 0x000fc8000001140f */
[----:B------:R-:W-:Y:S02]  /*1150*/  @!P1 IADD3 R14, PT, PT, R14, -R15, RZ ;  /* 0x8000000f0e0e9210 */ /* 0x000fe40007ffe0ff */
[----:B------:R-:W-:Y:S02]  /*1160*/  @!P1 LEA R17, R15, R17, 0x14 ;  /* 0x000000110f119211 */ /* 0x000fe400078ea0ff */
[----:B------:R-:W-:Y:S02]  /*1170*/  @!P1 LEA R15, R14, 0x3ff00000, 0x14 ;  /* 0x3ff000000e0f9811 */ /* 0x000fe400078ea0ff */
[----:B------:R-:W-:-:S06]  /*1180*/  @!P1 MOV R14, RZ ;  /* 0x000000ff000e9202 */ /* 0x000fcc0000000f00 */
[----:B------:R-:W-:-:S11]  /*1190*/  @!P1 DMUL R18, R16, R14 ;  /* 0x0000000e10129228 */ /* 0x000fd60000000000 */
.L_x_9:
[----:B------:R-:W-:Y:S05]  /*11a0*/  BSYNC.RECONVERGENT B0 ;  /* 0x0000000000007941 */ /* 0x000fea0003800200 */
.L_x_8:
[----:B-----5:R-:W0:Y:S01]  /*11b0*/  F2F.F64.F32 R14, R23 ;  /* 0x00000017000e7310 */ /* 0x020e220000201800 */
[----:B------:R-:W-:-:S04]  /*11c0*/  IADD3 R9, PT, PT, R9, 0x1, RZ ;  /* 0x0000000109097810 */ /* 0x000fc80007ffe0ff */
[----:B------:R-:W-:Y:S01]  /*11d0*/  ISETP.NE.AND P0, PT, R9, UR8, PT ;  /* 0x0000000809007c0c */ /* 0x000fe2000bf05270 */
[----:B0-----:R-:W-:-:S10]  /*11e0*/  DMUL R14, R14, R18 ;  /* 0x000000120e0e7228 */ /* 0x001fd40000000000 */
[----:B------:R-:W0:Y:S02]  /*11f0*/  F2F.F32.F64 R15, R14 ;  /* 0x0000000e000f7310 */ /* 0x000e240000301000 */
[----:B0-----:R1:W-:Y:S01]  /*1200*/  STG.E desc[UR6][R12.64+0x4], R15 ;  /* 0x0000040f0c007986 */ /* 0x0013e2000c101906 */
[----:B------:R-:W-:Y:S05]  /*1210*/  @P0 BRA `(.L_x_10) ;  /* 0xfffffff0002c0947 */ /* 0x000fea000383ffff */
[----:B------:R-:W0:Y:S02]  /*1220*/  LDCU UR4, c[0x0][0x384] ;  /* 0x00007080ff0477ac */ /* 0x000e240008000800 */
[----:B0-----:R-:W-:-:S13]  /*1230*/  ISETP.NE.AND P0, PT, R7, UR4, PT ;  /* 0x0000000407007c0c */ /* 0x001fda000bf05270 */
[----:B------:R-:W-:Y:S05]  /*1240*/  @!P0 EXIT ;  /* 0x000000000000894d */ /* 0x000fea0003800000 */
[----:B------:R-:W-:Y:S02]  /*1250*/  IADD3 R4, PT, PT, R4, 0x1, RZ ;  /* 0x0000000104047810 */ /* 0x000fe40007ffe0ff */
[----:B------:R-:W-:Y:S01]  /*1260*/  MOV R5, R7 ;  /* 0x0000000700057202 */ /* 0x000fe20000000f00 */
[----:B------:R-:W-:Y:S06]  /*1270*/  BRA `(.L_x_11) ;  /* 0xffffffec00d87947 */ /* 0x000fec000383ffff */
.L_x_0:
[C---:B------:R-:W-:Y:S01]  /*1280*/  ISETP.GE.U32.AND P0, PT, R3.reuse, 0x10, PT ;  /* 0x000000100300780c */ /* 0x040fe20003f06070 */
[----:B------:R-:W-:Y:S01]  /*1290*/  HFMA2 R6, -RZ, RZ, 0, 0 ;  /* 0x00000000ff067431 */ /* 0x000fe200000001ff */
[----:B------:R-:W-:-:S04]  /*12a0*/  LOP3.LUT R16, R3, 0xf, RZ, 0xc0, !PT ;  /* 0x0000000f03107812 */ /* 0x000fc800078ec0ff */
[----:B------:R-:W-:-:S07]  /*12b0*/  ISETP.NE.AND P1, PT, R16, RZ, PT ;  /* 0x000000ff1000720c */ /* 0x000fce0003f25270 */
[----:B------:R-:W-:Y:S06]  /*12c0*/  @!P0 BRA `(.L_x_12) ;  /* 0x0000000000e88947 */ /* 0x000fec0003800000 */
[----:B------:R-:W-:Y:S02]  /*12d0*/  LOP3.LUT R6, R3, 0x7ffffff0, RZ, 0xc0, !PT ;  /* 0x7ffffff003067812 */ /* 0x000fe400078ec0ff */
[----:B------:R-:W-:-:S07]  /*12e0*/  MOV R7, RZ ;  /* 0x000000ff00077202 */ /* 0x000fce0000000f00 */
.L_x_13:
[----:B0-----:R-:W0:Y:S08]  /*12f0*/  LDC.64 R4, c[0x0][0x390] ;  /* 0x0000e400ff047b82 */ /* 0x001e300000000a00 */
[----:B------:R-:W1:Y:S01]  /*1300*/  LDC.64 R8, c[0x0][0x3b0] ;  /* 0x0000ec00ff087b82 */ /* 0x000e620000000a00 */
[----:B0-----:R-:W-:-:S05]  /*1310*/  IMAD.WIDE.U32 R4, R7, 0x4, R4 ;  /* 0x0000000407047825 */ /* 0x001fca00078e0004 */
[----:B------:R-:W2:Y:S01]  /*1320*/  LDG.E R17, desc[UR6][R4.64] ;  /* 0x0000000604117981 */ /* 0x000ea2000c1e1900 */
[----:B------:R-:W-:-:S04]  /*1330*/  IMAD R11, R0, R3, R7 ;  /* 0x00000003000b7224 */ /* 0x000fc800078e0207 */
[----:B------:R-:W-:-:S04]  /*1340*/  IMAD R11, R2, R11, RZ ;  /* 0x0000000b020b7224 */ /* 0x000fc800078e02ff */
[----:B-1----:R-:W-:-:S05]  /*1350*/  IMAD.WIDE R8, R11, 0x4, R8 ;  /* 0x000000040b087825 */ /* 0x002fca00078e0208 */
[----:B--2---:R0:W-:Y:S04]  /*1360*/  STG.E desc[UR6][R8.64], R17 ;  /* 0x0000001108007986 */ /* 0x0041e8000c101906 */
[----:B------:R-:W2:Y:S01]  /*1370*/  LDG.E R19, desc[UR6][R4.64+0x4] ;  /* 0x0000040604137981 */ /* 0x000ea2000c1e1900 */
[----:B------:R-:W-:-:S05]  /*1380*/  IMAD.WIDE R10, R2, 0x4, R8 ;  /* 0x00000004020a7825 */ /* 0x000fca00078e0208 */
[----:B--2---:R1:W-:Y:S04]  /*1390*/  STG.E desc[UR6][R10.64], R19 ;  /* 0x000000130a007986 */ /* 0x0043e8000c101906 */
[----:B------:R-:W2:Y:S01]  /*13a0*/  LDG.E R21, desc[UR6][R4.64+0x8] ;  /* 0x0000080604157981 */ /* 0x000ea2000c1e1900 */
[----:B------:R-:W-:-:S05]  /*13b0*/  IMAD.WIDE R12, R2, 0x4, R10 ;  /* 0x00000004020c7825 */ /* 0x000fca00078e020a */
[----:B--2---:R2:W-:Y:S04]  /*13c0*/  STG.E desc[UR6][R12.64], R21 ;  /* 0x000000150c007986 */ /* 0x0045e8000c101906 */
[----:B------:R-:W3:Y:S01]  /*13d0*/  LDG.E R23, desc[UR6][R4.64+0xc] ;  /* 0x00000c0604177981 */ /* 0x000ee2000c1e1900 */
[----:B------:R-:W-:-:S05]  /*13e0*/  IMAD.WIDE R14, R2, 0x4, R12 ;  /* 0x00000004020e7825 */ /* 0x000fca00078e020c */
[----:B---3--:R3:W-:Y:S04]  /*13f0*/  STG.E desc[UR6][R14.64], R23 ;  /* 0x000000170e007986 */ /* 0x0087e8000c101906 */
[----:B------:R-:W4:Y:S01]  /*1400*/  LDG.E R25, desc[UR6][R4.64+0x10] ;  /* 0x0000100604197981 */ /* 0x000f22000c1e1900 */
[----:B0-----:R-:W-:-:S05]  /*1410*/  IMAD.WIDE R8, R2, 0x4, R14 ;  /* 0x0000000402087825 */ /* 0x001fca00078e020e */
[----:B----4-:R0:W-:Y:S04]  /*1420*/  STG.E desc[UR6][R8.64], R25 ;  /* 0x0000001908007986 */ /* 0x0101e8000c101906 */
[----:B------:R-:W4:Y:S01]  /*1430*/  LDG.E R17, desc[UR6][R4.64+0x14] ;  /* 0x0000140604117981 */ /* 0x000f22000c1e1900 */
[----:B-1----:R-:W-:-:S05]  /*1440*/  IMAD.WIDE R10, R2, 0x4, R8 ;  /* 0x00000004020a7825 */ /* 0x002fca00078e0208 */
[----:B----4-:R1:W-:Y:S04]  /*1450*/  STG.E desc[UR6][R10.64], R17 ;  /* 0x000000110a007986 */ /* 0x0103e8000c101906 */
[----:B------:R-:W4:Y:S01]  /*1460*/  LDG.E R19, desc[UR6][R4.64+0x18] ;  /* 0x0000180604137981 */ /* 0x000f22000c1e1900 */
[----:B--2---:R-:W-:-:S05]  /*1470*/  IMAD.WIDE R12, R2, 0x4, R10 ;  /* 0x00000004020c7825 */ /* 0x004fca00078e020a */
[----:B----4-:R2:W-:Y:S04]  /*1480*/  STG.E desc[UR6][R12.64], R19 ;  /* 0x000000130c007986 */ /* 0x0105e8000c101906 */
[----:B------:R-:W4:Y:S01]  /*1490*/  LDG.E R21, desc[UR6][R4.64+0x1c] ;  /* 0x00001c0604157981 */ /* 0x000f22000c1e1900 */
[----:B---3--:R-:W-:-:S05]  /*14a0*/  IMAD.WIDE R14, R2, 0x4, R12 ;  /* 0x00000004020e7825 */ /* 0x008fca00078e020c */
[----:B----4-:R3:W-:Y:S04]  /*14b0*/  STG.E desc[UR6][R14.64], R21 ;  /* 0x000000150e007986 */ /* 0x0107e8000c101906 */
        /* <DEDUP_REMOVED lines=21> */
[----:B------:R-:W2:Y:S01]  /*1610*/  LDG.E R17, desc[UR6][R4.64+0x3c] ;  /* 0x00003c0604117981 */ /* 0x000ea2000c1e1900 */
[----:B---3--:R-:W-:Y:S01]  /*1620*/  IMAD.WIDE R14, R2, 0x4, R12 ;  /* 0x00000004020e7825 */ /* 0x008fe200078e020c */
[----:B------:R-:W-:-:S04]  /*1630*/  IADD3 R7, PT, PT, R7, 0x10, RZ ;  /* 0x0000001007077810 */ /* 0x000fc80007ffe0ff */
[----:B------:R-:W-:Y:S01]  /*1640*/  ISETP.NE.AND P0, PT, R7, R6, PT ;  /* 0x000000060700720c */ /* 0x000fe20003f05270 */
[----:B--2---:R0:W-:-:S12]  /*1650*/  STG.E desc[UR6][R14.64], R17 ;  /* 0x000000110e007986 */ /* 0x0041d8000c101906 */
[----:B------:R-:W-:Y:S05]  /*1660*/  @P0 BRA `(.L_x_13) ;  /* 0xfffffffc00200947 */ /* 0x000fea000383ffff */
.L_x_12:
[----:B------:R-:W-:Y:S05]  /*1670*/  @!P1 EXIT ;  /* 0x000000000000994d */ /* 0x000fea0003800000 */
[----:B------:R-:W-:Y:S02]  /*1680*/  ISETP.GE.U32.AND P0, PT, R16, 0x8, PT ;  /* 0x000000081000780c */ /* 0x000fe40003f06070 */
[----:B0-----:R-:W-:-:S04]  /*1690*/  LOP3.LUT R17, R3, 0x7, RZ, 0xc0, !PT ;  /* 0x0000000703117812 */ /* 0x001fc800078ec0ff */
[----:B------:R-:W-:-:S07]  /*16a0*/  ISETP.NE.AND P1, PT, R17, RZ, PT ;  /* 0x000000ff1100720c */ /* 0x000fce0003f25270 */
[----:B------:R-:W-:Y:S06]  /*16b0*/  @!P0 BRA `(.L_x_14) ;  /* 0x0000000000788947 */ /* 0x000fec0003800000 */
[----:B------:R-:W0:Y:S08]  /*16c0*/  LDC.64 R4, c[0x0][0x390] ;  /* 0x0000e400ff047b82 */ /* 0x000e300000000a00 */
        /* <DEDUP_REMOVED lines=28> */
[----:B--2---:R0:W-:Y:S03]  /*1890*/  STG.E desc[UR6][R14.64], R21 ;  /* 0x000000150e007986 */ /* 0x0041e6000c101906 */
.L_x_14:
[----:B------:R-:W-:Y:S05]  /*18a0*/  @!P1 EXIT ;  /* 0x000000000000994d */ /* 0x000fea0003800000 */
[----:B------:R-:W-:Y:S02]  /*18b0*/  ISETP.GE.U32.AND P0, PT, R17, 0x4, PT ;  /* 0x000000041100780c */ /* 0x000fe40003f06070 */
[----:B------:R-:W-:-:S04]  /*18c0*/  LOP3.LUT R16, R3, 0x3, RZ, 0xc0, !PT ;  /* 0x0000000303107812 */ /* 0x000fc800078ec0ff */
[----:B------:R-:W-:-:S07]  /*18d0*/  ISETP.NE.AND P1, PT, R16, RZ, PT ;  /* 0x000000ff1000720c */ /* 0x000fce0003f25270 */
[----:B------:R-:W-:Y:S06]  /*18e0*/  @!P0 BRA `(.L_x_15) ;  /* 0x0000000000488947 */ /* 0x000fec0003800000 */
[----:B------:R-:W1:Y:S08]  /*18f0*/  LDC.64 R4, c[0x0][0x390] ;  /* 0x0000e400ff047b82 */ /* 0x000e700000000a00 */
[----:B0-----:R-:W0:Y:S01]  /*1900*/  LDC.64 R8, c[0x0][0x3b0] ;  /* 0x0000ec00ff087b82 */ /* 0x001e220000000a00 */
[----:B-1----:R-:W-:-:S05]  /*1910*/  IMAD.WIDE.U32 R4, R6, 0x4, R4 ;  /* 0x0000000406047825 */ /* 0x002fca00078e0004 */
[----:B------:R-:W2:Y:S01]  /*1920*/  LDG.E R7, desc[UR6][R4.64] ;  /* 0x0000000604077981 */ /* 0x000ea2000c1e1900 */
[----:B------:R-:W-:-:S04]  /*1930*/  IMAD R11, R0, R3, R6 ;  /* 0x00000003000b7224 */ /* 0x000fc800078e0206 */
[----:B------:R-:W-:-:S04]  /*1940*/  IMAD R11, R2, R11, RZ ;  /* 0x0000000b020b7224 */ /* 0x000fc800078e02ff */
[----:B0-----:R-:W-:-:S05]  /*1950*/  IMAD.WIDE R8, R11, 0x4, R8 ;  /* 0x000000040b087825 */ /* 0x001fca00078e0208 */
[----:B--2---:R1:W-:Y:S04]  /*1960*/  STG.E desc[UR6][R8.64], R7 ;  /* 0x0000000708007986 */ /* 0x0043e8000c101906 */
[----:B------:R-:W2:Y:S01]  /*1970*/  LDG.E R17, desc[UR6][R4.64+0x4] ;  /* 0x0000040604117981 */ /* 0x000ea2000c1e1900 */
[----:B------:R-:W-:-:S05]  /*1980*/  IMAD.WIDE R10, R2, 0x4, R8 ;  /* 0x00000004020a7825 */ /* 0x000fca00078e0208 */
[----:B--2---:R1:W-:Y:S04]  /*1990*/  STG.E desc[UR6][R10.64], R17 ;  /* 0x000000110a007986 */ /* 0x0043e8000c101906 */
[----:B------:R-:W2:Y:S01]  /*19a0*/  LDG.E R19, desc[UR6][R4.64+0x8] ;  /* 0x0000080604137981 */ /* 0x000ea2000c1e1900 */
[----:B------:R-:W-:-:S05]  /*19b0*/  IMAD.WIDE R12, R2, 0x4, R10 ;  /* 0x00000004020c7825 */ /* 0x000fca00078e020a */
[----:B--2---:R1:W-:Y:S04]  /*19c0*/  STG.E desc[UR6][R12.64], R19 ;  /* 0x000000130c007986 */ /* 0x0043e8000c101906 */
[----:B------:R-:W2:Y:S01]  /*19d0*/  LDG.E R21, desc[UR6][R4.64+0xc] ;  /* 0x00000c0604157981 */ /* 0x000ea2000c1e1900 */
[----:B------:R-:W-:Y:S01]  /*19e0*/  IMAD.WIDE R14, R2, 0x4, R12 ;  /* 0x00000004020e7825 */ /* 0x000fe200078e020c */
[----:B------:R-:W-:-:S04]  /*19f0*/  IADD3 R6, PT, PT, R6, 0x4, RZ ;  /* 0x0000000406067810 */ /* 0x000fc80007ffe0ff */
[----:B--2---:R1:W-:Y:S03]  /*1a00*/  STG.E desc[UR6][R14.64], R21 ;  /* 0x000000150e007986 */ /* 0x0043e6000c101906 */
.L_x_15:
[----:B------:R-:W-:Y:S05]  /*1a10*/  @!P1 EXIT ;  /* 0x000000000000994d */ /* 0x000fea0003800000 */
[----:B01----:R-:W0:Y:S01]  /*1a20*/  LDC.64 R10, c[0x0][0x390] ;  /* 0x0000e400ff0a7b82 */ /* 0x003e220000000a00 */
[----:B------:R-:W-:-:S07]  /*1a30*/  UMOV UR4, URZ ;  /* 0x000000ff00047c82 */ /* 0x000fce0008000000 */
[----:B------:R-:W1:Y:S02]  /*1a40*/  LDC.64 R12, c[0x0][0x3b0] ;  /* 0x0000ec00ff0c7b82 */ /* 0x000e640000000a00 */
.L_x_16:
[----:B0-2---:R-:W-:-:S06]  /*1a50*/  IMAD.WIDE.U32 R4, R6, 0x4, R10 ;  /* 0x0000000406047825 */ /* 0x005fcc00078e000a */
[----:B------:R-:W2:Y:S01]  /*1a60*/  LDG.E R5, desc[UR6][R4.64] ;  /* 0x0000000604057981 */ /* 0x000ea2000c1e1900 */
[----:B------:R-:W-:Y:S01]  /*1a70*/  IMAD R7, R0, R3, R6 ;  /* 0x0000000300077224 */ /* 0x000fe200078e0206 */
[----:B------:R-:W-:Y:S01]  /*1a80*/  UIADD3 UR4, UPT, UPT, UR4, 0x1, URZ ;  /* 0x0000000104047890 */ /* 0x000fe2000fffe0ff */
[----:B------:R-:W-:Y:S02]  /*1a90*/  IADD3 R6, PT, PT, R6, 0x1, RZ ;  /* 0x0000000106067810 */ /* 0x000fe40007ffe0ff */
[----:B------:R-:W-:-:S03]  /*1aa0*/  IMAD R7, R2, R7, RZ ;  /* 0x0000000702077224 */ /* 0x000fc600078e02ff */
[----:B------:R-:W-:Y:S01]  /*1ab0*/  ISETP.NE.AND P0, PT, R16, UR4, PT ;  /* 0x0000000410007c0c */ /* 0x000fe2000bf05270 */
[----:B-1----:R-:W-:-:S05]  /*1ac0*/  IMAD.WIDE R8, R7, 0x4, R12 ;  /* 0x0000000407087825 */ /* 0x002fca00078e020c */
[----:B--2---:R2:W-:Y:S07]  /*1ad0*/  STG.E desc[UR6][R8.64], R5 ;  /* 0x0000000508007986 */ /* 0x0045ee000c101906 */
[----:B------:R-:W-:Y:S05]  /*1ae0*/  @P0 BRA `(.L_x_16) ;  /* 0xfffffffc00d80947 */ /* 0x000fea000383ffff */
[----:B------:R-:W-:Y:S05]  /*1af0*/  EXIT ;  /* 0x000000000000794d */ /* 0x000fea0003800000 */
        .weak           $__internal_0_$__cuda_sm20_sqrt_rn_f32_slowpath
        .type           $__internal_0_$__cuda_sm20_sqrt_rn_f32_slowpath,@function
        .size           $__internal_0_$__cuda_sm20_sqrt_rn_f32_slowpath,(.L_x_38 - $__internal_0_$__cuda_sm20_sqrt_rn_f32_slowpath)
$__internal_0_$__cuda_sm20_sqrt_rn_f32_slowpath:
[----:B------:R-:W0:Y:S02]  /*1b00*/  LDC R3, c[0x0][0x3a4] ;  /* 0x0000e900ff037b82 */ /* 0x000e240000000800 */
[----:B0-----:R-:W-:-:S13]  /*1b10*/  LOP3.LUT P0, RZ, R3, 0x7fffffff, RZ, 0xc0, !PT ;  /* 0x7fffffff03ff7812 */ /* 0x001fda000780c0ff */
[----:B------:R-:W0:Y:S01]  /*1b20*/  @!P0 LDC R4, c[0x0][0x3a4] ;  /* 0x0000e900ff048b82 */ /* 0x000e220000000800 */
[----:B------:R-:W-:Y:S05]  /*1b30*/  @!P0 BRA `(.L_x_17) ;  /* 0x0000000000448947 */ /* 0x000fea0003800000 */
[----:B------:R-:W-:-:S13]  /*1b40*/  FSETP.GEU.FTZ.AND P0, PT, R3, RZ, PT ;  /* 0x000000ff0300720b */ /* 0x000fda0003f1e000 */
[----:B0-----:R-:W-:Y:S01]  /*1b50*/  @!P0 MOV R4, 0x7fffffff ;  /* 0x7fffffff00048802 */ /* 0x001fe20000000f00 */
[----:B------:R-:W-:Y:S06]  /*1b60*/  @!P0 BRA `(.L_x_17) ;  /* 0x0000000000388947 */ /* 0x000fec0003800000 */
[----:B------:R-:W-:-:S13]  /*1b70*/  FSETP.GTU.FTZ.AND P0, PT, |R3|, +INF , PT ;  /* 0x7f8000000300780b */ /* 0x000fda0003f1c200 */
[----:B------:R-:W-:Y:S01]  /*1b80*/  @P0 FADD.FTZ R4, R3, 1 ;  /* 0x3f80000003040421 */ /* 0x000fe20000010000 */
[----:B------:R-:W-:Y:S06]  /*1b90*/  @P0 BRA `(.L_x_17) ;  /* 0x00000000002c0947 */ /* 0x000fec0003800000 */
[----:B------:R-:W-:-:S13]  /*1ba0*/  FSETP.NEU.FTZ.AND P0, PT, |R3|, +INF , PT ;  /* 0x7f8000000300780b */ /* 0x000fda0003f1d200 */
[----:B------:R-:W1:Y:S01]  /*1bb0*/  @!P0 LDC R4, c[0x0][0x3a4] ;  /* 0x0000e900ff048b82 */ /* 0x000e620000000800 */
[----:B------:R-:W-:Y:S05]  /*1bc0*/  @!P0 BRA `(.L_x_17) ;  /* 0x0000000000208947 */ /* 0x000fea0003800000 */
[----:B------:R-:W-:-:S04]  /*1bd0*/  FFMA R3, R3, 1.84467440737095516160e+19, RZ ;  /* 0x5f80000003037823 */ /* 0x000fc800000000ff */
[----:B-1----:R-:W0:Y:S02]  /*1be0*/  MUFU.RSQ R4, R3 ;  /* 0x0000000300047308 */ /* 0x002e240000001400 */
[----:B0-----:R-:W-:Y:S01]  /*1bf0*/  FMUL.FTZ R6, R3, R4 ;  /* 0x0000000403067220 */ /* 0x001fe20000410000 */
[----:B------:R-:W-:-:S03]  /*1c00*/  FMUL.FTZ R4, R4, 0.5 ;  /* 0x3f00000004047820 */ /* 0x000fc60000410000 */
[----:B------:R-:W-:-:S04]  /*1c10*/  FADD.FTZ R5, -R6, -RZ ;  /* 0x800000ff06057221 */ /* 0x000fc80000010100 */
[----:B------:R-:W-:-:S04]  /*1c20*/  FFMA R5, R6, R5, R3 ;  /* 0x0000000506057223 */ /* 0x000fc80000000003 */
[----:B------:R-:W-:-:S04]  /*1c30*/  FFMA R4, R5, R4, R6 ;  /* 0x0000000405047223 */ /* 0x000fc80000000006 */
[----:B------:R-:W-:-:S07]  /*1c40*/  FMUL.FTZ R4, R4, 2.3283064365386962891e-10 ;  /* 0x2f80000004047820 */ /* 0x000fce0000410000 */
.L_x_17:
[----:B------:R-:W-:Y:S01]  /*1c50*/  HFMA2 R5, -RZ, RZ, 0, 0 ;  /* 0x00000000ff057431 */ /* 0x000fe200000001ff */
[----:B01----:R-:W-:Y:S02]  /*1c60*/  MOV R3, R4 ;  /* 0x0000000400037202 */ /* 0x003fe40000000f00 */
[----:B------:R-:W-:-:S04]  /*1c70*/  MOV R4, R7 ;  /* 0x0000000700047202 */ /* 0x000fc80000000f00 */
[----:B------:R-:W-:Y:S05]  /*1c80*/  RET.REL.NODEC R4 `(_Z13asset_computeiiiPfS_ffS_S_S_) ;  /* 0xffffffe004dc7950 */ /* 0x000fea0003c3ffff */
.L_x_18:
[----:B------:R-:W-:-:S00]  /*1c90*/  BRA `(.L_x_18) ;  /* 0xfffffffc00fc7947 */ /* 0x000fc0000383ffff */
[----:B------:R-:W-:-:S00]  /*1ca0*/  NOP ;  /* 0x0000000000007918 */ /* 0x000fc00000000000 */
        /* <DEDUP_REMOVED lines=13> */
.L_x_38:


//--------------------- .text._Z9make_randiiiP17curandStateXORWOWPf --------------------------
	.section	.text._Z9make_randiiiP17curandStateXORWOWPf,"ax",@progbits
	.align	128
        .global         _Z9make_randiiiP17curandStateXORWOWPf
        .type           _Z9make_randiiiP17curandStateXORWOWPf,@function
        .size           _Z9make_randiiiP17curandStateXORWOWPf,(.L_x_39 - _Z9make_randiiiP17curandStateXORWOWPf)
        .other          _Z9make_randiiiP17curandStateXORWOWPf,@"STO_CUDA_ENTRY STV_DEFAULT"
_Z9make_randiiiP17curandStateXORWOWPf:
.text._Z9make_randiiiP17curandStateXORWOWPf:
[----:B------:R-:W-:Y:S01]  /*0000*/  LDC R1, c[0x0][0x37c] ;  /* 0x0000df00ff017b82 */ /* 0x000fe20000000800 */
[----:B------:R-:W0:Y:S07]  /*0010*/  S2R R0, SR_TID.X ;  /* 0x0000000000007919 */ /* 0x000e2e0000002100 */
[----:B------:R-:W0:Y:S08]  /*0020*/  S2UR UR4, SR_CTAID.X ;  /* 0x00000000000479c3 */ /* 0x000e300000002500 */
[----:B------:R-:W0:Y:S08]  /*0030*/  LDC R7, c[0x0][0x360] ;  /* 0x0000d800ff077b82 */ /* 0x000e300000000800 */
[----:B------:R-:W1:Y:S01]  /*0040*/  LDC.64 R2, c[0x0][0x380] ;  /* 0x0000e000ff027b82 */ /* 0x000e620000000a00 */
[----:B0-----:R-:W-:Y:S01]  /*0050*/  IMAD R7, R7, UR4, R0 ;  /* 0x0000000407077c24 */ /* 0x001fe2000f8e0200 */
[----:B-1----:R-:W-:-:S04]  /*0060*/  ISETP.GE.AND P0, PT, R3, 0x1, PT ;  /* 0x000000010300780c */ /* 0x002fc80003f06270 */
[----:B------:R-:W-:-:S13]  /*0070*/  ISETP.GE.U32.OR P0, PT, R7, R2, !P0 ;  /* 0x000000020700720c */ /* 0x000fda0004706470 */
[----:B------:R-:W-:Y:S05]  /*0080*/  @P0 EXIT ;  /* 0x000000000000094d */ /* 0x000fea0003800000 */
[----:B------:R-:W0:Y:S02]  /*0090*/  LDC R6, c[0x0][0x388] ;  /* 0x0000e200ff067b82 */ /* 0x000e240000000800 */
[----:B0-----:R-:W-:-:S13]  /*00a0*/  ISETP.GE.AND P0, PT, R6, 0x1, PT ;  /* 0x000000010600780c */ /* 0x001fda0003f06270 */
[----:B------:R-:W-:Y:S05]  /*00b0*/  @!P0 EXIT ;  /* 0x000000000000894d */ /* 0x000fea0003800000 */
[----:B------:R-:W0:Y:S01]  /*00c0*/  LDC.64 R2, c[0x0][0x390] ;  /* 0x0000e400ff027b82 */ /* 0x000e220000000a00 */
[----:B------:R-:W-:Y:S01]  /*00d0*/  IADD3 R6, PT, PT, -R6, RZ, RZ ;  /* 0x000000ff06067210 */ /* 0x000fe20007ffe1ff */
[----:B------:R-:W1:Y:S01]  /*00e0*/  LDCU.64 UR6, c[0x0][0x358] ;  /* 0x00006b00ff0677ac */ /* 0x000e620008000a00 */
[----:B------:R-:W-:Y:S01]  /*00f0*/  UMOV UR4, URZ ;  /* 0x000000ff00047c82 */ /* 0x000fe20008000000 */
[----:B01----:R-:W-:-:S07]  /*0100*/  IMAD.WIDE.U32 R2, R7, 0x30, R2 ;  /* 0x0000003007027825 */ /* 0x003fce00078e0002 */
.L_x_26:
[----:B0-----:R-:W0:Y:S01]  /*0110*/  LDC R0, c[0x0][0x384] ;  /* 0x0000e100ff007b82 */ /* 0x001e220000000800 */
[----:B-1----:R-:W1:Y:S01]  /*0120*/  LDCU UR5, c[0x0][0x388] ;  /* 0x00007100ff0577ac */ /* 0x002e620008000800 */
[----:B------:R-:W-:-:S06]  /*0130*/  MOV R14, R6 ;  /* 0x00000006000e7202 */ /* 0x000fcc0000000f00 */
[----:B------:R-:W2:Y:S01]  /*0140*/  LDC.64 R4, c[0x0][0x398] ;  /* 0x0000e600ff047b82 */ /* 0x000ea20000000a00 */
[----:B0-----:R-:W-:Y:S01]  /*0150*/  IMAD R15, R7, R0, UR4 ;  /* 0x00000004070f7e24 */ /* 0x001fe2000f8e0200 */
[----:B------:R-:W-:-:S03]  /*0160*/  UIADD3 UR4, UPT, UPT, UR4, 0x1, URZ ;  /* 0x0000000104047890 */ /* 0x000fc6000fffe0ff */
[----:B-1----:R-:W-:-:S03]  /*0170*/  IMAD R15, R15, UR5, RZ ;  /* 0x000000050f0f7c24 */ /* 0x002fc6000f8e02ff */
[----:B------:R-:W-:-:S13]  /*0180*/  ISETP.NE.AND P0, PT, R0, UR4, PT ;  /* 0x0000000400007c0c */ /* 0x000fda000bf05270 */
.L_x_25:
[----:B------:R-:W3:Y:S01]  /*0190*/  LDG.E R0, desc[UR6][R2.64+0x18] ;  /* 0x0000180602007981 */ /* 0x000ee2000c1e1900 */
[----:B------:R-:W-:Y:S01]  /*01a0*/  VIADD R14, R14, 0x1 ;  /* 0x000000010e0e7836 */ /* 0x000fe20000000000 */
[----:B------:R-:W-:Y:S04]  /*01b0*/  BSSY.RECONVERGENT B0, `(.L_x_19) ;  /* 0x0000053000007945 */ /* 0x000fe80003800200 */
[----:B------:R-:W-:Y:S02]  /*01c0*/  ISETP.NE.AND P1, PT, R14, RZ, PT ;  /* 0x000000ff0e00720c */ /* 0x000fe40003f25270 */
[----:B---3--:R-:W-:-:S13]  /*01d0*/  ISETP.NE.AND P2, PT, R0, 0x1, PT ;  /* 0x000000010000780c */ /* 0x008fda0003f45270 */
[----:B01----:R-:W-:Y:S05]  /*01e0*/  @!P2 BRA `(.L_x_20) ;  /* 0x000000040034a947 */ /* 0x003fea0003800000 */
[----:B------:R-:W3:Y:S04]  /*01f0*/  LDG.E.64 R12, desc[UR6][R2.64] ;  /* 0x00000006020c7981 */ /* 0x000ee8000c1e1b00 */
[----:B------:R-:W4:Y:S04]  /*0200*/  LDG.E.64 R8, desc[UR6][R2.64+0x10] ;  /* 0x0000100602087981 */ /* 0x000f28000c1e1b00 */
[----:B------:R-:W5:Y:S01]  /*0210*/  LDG.E.64 R10, desc[UR6][R2.64+0x8] ;  /* 0x00000806020a7981 */ /* 0x000f62000c1e1b00 */
[----:B------:R-:W-:Y:S01]  /*0220*/  MOV R18, 0x3e055027 ;  /* 0x3e05502700127802 */ /* 0x000fe20000000f00 */
[----:B------:R-:W-:Y:S01]  /*0230*/  BSSY.RECONVERGENT B1, `(.L_x_21) ;  /* 0x000003f000017945 */ /* 0x000fe20003800200 */
[----:B------:R-:W-:-:S02]  /*0240*/  MOV R21, 0x7f800000 ;  /* 0x7f80000000157802 */ /* 0x000fc40000000f00 */
[----:B---3--:R-:W-:-:S04]  /*0250*/  SHF.R.U32.HI R0, RZ, 0x2, R13 ;  /* 0x00000002ff007819 */ /* 0x008fc8000001160d */
[----:B------:R-:W-:Y:S01]  /*0260*/  LOP3.LUT R0, R0, R13, RZ, 0x3c, !PT ;  /* 0x0000000d00007212 */ /* 0x000fe200078e3cff */
[----:B----4-:R0:W-:Y:S01]  /*0270*/  STG.E.64 desc[UR6][R2.64+0x8], R8 ;  /* 0x0000080802007986 */ /* 0x0101e2000c101b06 */
[----:B------:R-:W-:Y:S02]  /*0280*/  SHF.L.U32 R13, R9, 0x4, RZ ;  /* 0x00000004090d7819 */ /* 0x000fe400000006ff */
[----:B-----5:R-:W-:Y:S01]  /*0290*/  SHF.R.U32.HI R17, RZ, 0x2, R10 ;  /* 0x00000002ff117819 */ /* 0x020fe2000001160a */
[----:B------:R-:W-:-:S03]  /*02a0*/  IMAD.SHL.U32 R16, R0, 0x2, RZ ;  /* 0x0000000200107824 */ /* 0x000fc600078e00ff */
[----:B------:R-:W-:Y:S02]  /*02b0*/  LOP3.LUT R17, R17, R10, RZ, 0x3c, !PT ;  /* 0x0000000a11117212 */ /* 0x000fe400078e3cff */
[----:B------:R-:W-:Y:S01]  /*02c0*/  LOP3.LUT R16, R0, R16, R13, 0x96, !PT ;  /* 0x0000001000107212 */ /* 0x000fe200078e960d */
[----:B------:R-:W-:-:S03]  /*02d0*/  HFMA2 R13, -RZ, RZ, 0.1171875, 0 ;  /* 0x2f800000ff0d7431 */ /* 0x000fc600000001ff */
[----:B------:R-:W-:-:S04]  /*02e0*/  LOP3.LUT R16, R16, R9, RZ, 0x3c, !PT ;  /* 0x0000000910107212 */ /* 0x000fc800078e3cff */
[----:B------:R-:W-:Y:S02]  /*02f0*/  IADD3 R0, PT, PT, R12, 0x587c5, R16 ;  /* 0x000587c50c007810 */ /* 0x000fe40007ffe010 */
[----:B------:R-:W-:Y:S02]  /*0300*/  SHF.L.U32 R10, R16, 0x4, RZ ;  /* 0x00000004100a7819 */ /* 0x000fe400000006ff */
[----:B------:R-:W-:-:S05]  /*0310*/  I2FP.F32.U32 R0, R0 ;  /* 0x0000000000007245 */ /* 0x000fca0000201000 */
[----:B------:R-:W-:-:S05]  /*0320*/  FFMA R0, R0, R13, 1.1641532182693481445e-10 ;  /* 0x2f00000000007423 */ /* 0x000fca000000000d */
[----:B------:R-:W-:-:S13]  /*0330*/  FSETP.GEU.AND P2, PT, R0, 1.175494350822287508e-38, PT ;  /* 0x008000000000780b */ /* 0x000fda0003f4e000 */
[----:B------:R-:W-:-:S04]  /*0340*/  @!P2 FMUL R0, R0, 8388608 ;  /* 0x4b0000000000a820 */ /* 0x000fc80000400000 */
[----:B------:R-:W-:-:S05]  /*0350*/  VIADD R13, R0, 0xc0d55555 ;  /* 0xc0d55555000d7836 */ /* 0x000fca0000000000 */
[----:B------:R-:W-:-:S04]  /*0360*/  LOP3.LUT R19, R13, 0xff800000, RZ, 0xc0, !PT ;  /* 0xff8000000d137812 */ /* 0x000fc800078ec0ff */
[-C--:B------:R-:W-:Y:S02]  /*0370*/  IADD3 R13, PT, PT, R0, -R19.reuse, RZ ;  /* 0x80000013000d7210 */ /* 0x080fe40007ffe0ff */
[----:B------:R-:W-:-:S03]  /*0380*/  I2FP.F32.S32 R19, R19 ;  /* 0x0000001300137245 */ /* 0x000fc60000201400 */
[----:B------:R-:W-:-:S04]  /*0390*/  FADD R13, R13, -1 ;  /* 0xbf8000000d0d7421 */ /* 0x000fc80000000000 */
[----:B------:R-:W-:-:S04]  /*03a0*/  FFMA R18, R13, -R18, 0.14084610342979431152 ;  /* 0x3e1039f60d127423 */ /* 0x000fc80000000812 */
[----:B------:R-:W-:-:S04]  /*03b0*/  FFMA R18, R13, R18, -0.12148627638816833496 ;  /* 0xbdf8cdcc0d127423 */ /* 0x000fc80000000012 */
[----:B------:R-:W-:-:S04]  /*03c0*/  FFMA R18, R13, R18, 0.13980610668659210205 ;  /* 0x3e0f29550d127423 */ /* 0x000fc80000000012 */
[----:B------:R-:W-:-:S04]  /*03d0*/  FFMA R18, R13, R18, -0.16684235632419586182 ;  /* 0xbe2ad8b90d127423 */ /* 0x000fc80000000012 */
[----:B------:R-:W-:-:S04]  /*03e0*/  FFMA R18, R13, R18, 0.20012299716472625732 ;  /* 0x3e4ced0b0d127423 */ /* 0x000fc80000000012 */
[----:B------:R-:W-:-:S04]  /*03f0*/  FFMA R18, R13, R18, -0.24999669194221496582 ;  /* 0xbe7fff220d127423 */ /* 0x000fc80000000012 */
[----:B------:R-:W-:-:S04]  /*0400*/  FFMA R18, R13, R18, 0.33333182334899902344 ;  /* 0x3eaaaa780d127423 */ /* 0x000fc80000000012 */
[C---:B------:R-:W-:Y:S01]  /*0410*/  FFMA R20, R13.reuse, R18, -0.5 ;  /* 0xbf0000000d147423 */ /* 0x040fe20000000012 */
[----:B------:R-:W-:Y:S02]  /*0420*/  FSEL R18, RZ, -23, P2 ;  /* 0xc1b80000ff127808 */ /* 0x000fe40001000000 */
[----:B------:R-:W-:Y:S01]  /*0430*/  ISETP.GT.U32.AND P2, PT, R0, 0x7f7fffff, PT ;  /* 0x7f7fffff0000780c */ /* 0x000fe20003f44070 */
[----:B------:R-:W-:Y:S02]  /*0440*/  FMUL R20, R13, R20 ;  /* 0x000000140d147220 */ /* 0x000fe40000400000 */
[----:B------:R-:W-:Y:S02]  /*0450*/  FFMA R18, R19, 1.1920928955078125e-07, R18 ;  /* 0x3400000013127823 */ /* 0x000fe40000000012 */
[----:B------:R-:W-:Y:S01]  /*0460*/  FFMA R19, R13, R20, R13 ;  /* 0x000000140d137223 */ /* 0x000fe2000000000d */
[----:B------:R-:W-:-:S03]  /*0470*/  IMAD.SHL.U32 R13, R17, 0x2, RZ ;  /* 0x00000002110d7824 */ /* 0x000fc600078e00ff */
[----:B------:R-:W-:Y:S01]  /*0480*/  FFMA R18, R18, 0.69314718246459960938, R19 ;  /* 0x3f31721812127823 */ /* 0x000fe20000000013 */
[----:B------:R-:W-:Y:S01]  /*0490*/  IMAD.MOV.U32 R19, RZ, RZ, 0x30c90fdb ;  /* 0x30c90fdbff137424 */ /* 0x000fe200078e00ff */
[----:B------:R-:W-:Y:S01]  /*04a0*/  LOP3.LUT R17, R17, R13, R10, 0x96, !PT ;  /* 0x0000000d11117212 */ /* 0x000fe200078e960a */
[----:B------:R-:W-:Y:S02]  /*04b0*/  VIADD R10, R12, 0xb0f8a ;  /* 0x000b0f8a0c0a7836 */ /* 0x000fe40000000000 */
[C---:B------:R-:W-:Y:S01]  /*04c0*/  @P2 FFMA R18, R0.reuse, R21, +INF ;  /* 0x7f80000000122423 */ /* 0x040fe20000000015 */
[----:B------:R-:W-:Y:S02]  /*04d0*/  FSETP.NEU.AND P2, PT, R0, RZ, PT ;  /* 0x000000ff0000720b */ /* 0x000fe40003f4d000 */
[----:B------:R-:W-:Y:S01]  /*04e0*/  LOP3.LUT R17, R17, R16, RZ, 0x3c, !PT ;  /* 0x0000001011117212 */ /* 0x000fe200078e3cff */
[----:B------:R-:W-:Y:S01]  /*04f0*/  FMUL R18, R18, -2 ;  /* 0xc000000012127820 */ /* 0x000fe20000400000 */
[----:B------:R0:W-:Y:S02]  /*0500*/  STG.E.64 desc[UR6][R2.64], R10 ;  /* 0x0000000a02007986 */ /* 0x0001e4000c101b06 */
[----:B------:R-:W-:-:S02]  /*0510*/  IADD3 R0, PT, PT, R17, R10, RZ ;  /* 0x0000000a11007210 */ /* 0x000fc40007ffe0ff */
[----:B------:R-:W-:Y:S01]  /*0520*/  FSEL R18, R18, +INF , P2 ;  /* 0x7f80000012127808 */ /* 0x000fe20001000000 */
[----:B------:R0:W-:Y:S01]  /*0530*/  STG.E.64 desc[UR6][R2.64+0x10], R16 ;  /* 0x0000101002007986 */ /* 0x0001e2000c101b06 */
[----:B------:R-:W-:Y:S02]  /*0540*/  I2FP.F32.U32 R0, R0 ;  /* 0x0000000000007245 */ /* 0x000fe40000201000 */
[----:B------:R-:W-:Y:S01]  /*0550*/  IADD3 R12, PT, PT, R18, -0xd000000, RZ ;  /* 0xf3000000120c7810 */ /* 0x000fe20007ffe0ff */
[----:B------:R0:W1:Y:S03]  /*0560*/  MUFU.RSQ R13, R18 ;  /* 0x00000012000d7308 */ /* 0x0000660000001400 */
[----:B------:R-:W-:Y:S01]  /*0570*/  ISETP.GT.U32.AND P2, PT, R12, 0x727fffff, PT ;  /* 0x727fffff0c00780c */ /* 0x000fe20003f44070 */
[----:B------:R-:W-:-:S12]  /*0580*/  FFMA R12, R0, R19, 7.314590599882819788e-10 ;  /* 0x30490fdb000c7423 */ /* 0x000fd80000000013 */
[----:B0-----:R-:W-:Y:S05]  /*0590*/  @!P2 BRA `(.L_x_22) ;  /* 0x000000000010a947 */ /* 0x001fea0003800000 */
[----:B-1----:R-:W-:-:S07]  /*05a0*/  MOV R13, 0x5c0 ;  /* 0x000005c0000d7802 */ /* 0x002fce0000000f00 */
[----:B--2---:R-:W-:Y:S05]  /*05b0*/  CALL.REL.NOINC `($__internal_1_$__cuda_sm20_sqrt_rn_f32_slowpath) ;  /* 0x0000000000647944 */ /* 0x004fea0003c00000 */
[----:B------:R-:W-:Y:S01]  /*05c0*/  MOV R0, R18 ;  /* 0x0000001200007202 */ /* 0x000fe20000000f00 */
[----:B------:R-:W-:Y:S06]  /*05d0*/  BRA `(.L_x_23) ;  /* 0x0000000000107947 */ /* 0x000fec0003800000 */
.L_x_22:
[----:B-1----:R-:W-:Y:S01]  /*05e0*/  FMUL.FTZ R9, R18, R13 ;  /* 0x0000000d12097220 */ /* 0x002fe20000410000 */
[----:B------:R-:W-:-:S03]  /*05f0*/  FMUL.FTZ R13, R13, 0.5 ;  /* 0x3f0000000d0d7820 */ /* 0x000fc60000410000 */
[----:B------:R-:W-:-:S04]  /*0600*/  FFMA R0, -R9, R9, R18 ;  /* 0x0000000909007223 */ /* 0x000fc80000000112 */
[----:B------:R-:W-:-:S07]  /*0610*/  FFMA R0, R0, R13, R9 ;  /* 0x0000000d00007223 */ /* 0x000fce0000000009 */
.L_x_23:
[----:B------:R-:W-:Y:S05]  /*0620*/  BSYNC.RECONVERGENT B1 ;  /* 0x0000000000017941 */ /* 0x000fea0003800200 */
.L_x_21:
[----:B------:R-:W-:Y:S01]  /*0630*/  FMUL.RZ R12, R12, 0.15915493667125701904 ;  /* 0x3e22f9830c0c7820 */ /* 0x000fe2000040c000 */
[----:B------:R-:W-:-:S03]  /*0640*/  HFMA2 R17, -RZ, RZ, 0, 5.9604644775390625e-08 ;  /* 0x00000001ff117431 */ /* 0x000fc600000001ff */
[----:B------:R-:W0:Y:S02]  /*0650*/  MUFU.COS R9, R12 ;  /* 0x0000000c00097308 */ /* 0x000e240000000000 */
[----:B------:R1:W-:Y:S01]  /*0660*/  STG.E desc[UR6][R2.64+0x18], R17 ;  /* 0x0000181102007986 */ /* 0x0003e2000c101906 */
[----:B0-----:R-:W-:-:S05]  /*0670*/  FMUL R11, R9, R0 ;  /* 0x00000000090b7220 */ /* 0x001fca0000400000 */
[----:B------:R-:W0:Y:S01]  /*0680*/  MUFU.SIN R9, R12 ;  /* 0x0000000c00097308 */ /* 0x000e220000000400 */
[----:B------:R1:W-:Y:S01]  /*0690*/  STG.E desc[UR6][R2.64+0x20], R11 ;  /* 0x0000200b02007986 */ /* 0x0003e2000c101906 */
[----:B0-----:R-:W-:Y:S01]  /*06a0*/  FMUL R13, R9, R0 ;  /* 0x00000000090d7220 */ /* 0x001fe20000400000 */
[----:B-1----:R-:W-:Y:S06]  /*06b0*/  BRA `(.L_x_24) ;  /* 0x0000000000087947 */ /* 0x002fec0003800000 */
.L_x_20:
[----:B------:R0:W5:Y:S04]  /*06c0*/  LDG.E R13, desc[UR6][R2.64+0x20] ;  /* 0x00002006020d7981 */ /* 0x000168000c1e1900 */
[----:B------:R0:W-:Y:S02]  /*06d0*/  STG.E desc[UR6][R2.64+0x18], RZ ;  /* 0x000018ff02007986 */ /* 0x0001e4000c101906 */
.L_x_24:
[----:B------:R-:W-:Y:S05]  /*06e0*/  BSYNC.RECONVERGENT B0 ;  /* 0x0000000000007941 */ /* 0x000fea0003800200 */
.L_x_19:
[----:B--2---:R-:W-:-:S04]  /*06f0*/  IMAD.WIDE.U32 R8, R15, 0x4, R4 ;  /* 0x000000040f087825 */ /* 0x004fc800078e0004 */
[----:B------:R-:W-:Y:S01]  /*0700*/  VIADD R15, R15, 0x1 ;  /* 0x000000010f0f7836 */ /* 0x000fe20000000000 */
[----:B-----5:R1:W-:Y:S01]  /*0710*/  STG.E desc[UR6][R8.64], R13 ;  /* 0x0000000d08007986 */ /* 0x0203e2000c101906 */
[----:B------:R-:W-:Y:S05]  /*0720*/  @P1 BRA `(.L_x_25) ;  /* 0xfffffff800981947 */ /* 0x000fea000383ffff */
[----:B------:R-:W-:Y:S05]  /*0730*/  @P0 BRA `(.L_x_26) ;  /* 0xfffffff800740947 */ /* 0x000fea000383ffff */
[----:B------:R-:W-:Y:S05]  /*0740*/  EXIT ;  /* 0x000000000000794d */ /* 0x000fea0003800000 */
        .weak           $__internal_1_$__cuda_sm20_sqrt_rn_f32_slowpath
        .type           $__internal_1_$__cuda_sm20_sqrt_rn_f32_slowpath,@function
        .size           $__internal_1_$__cuda_sm20_sqrt_rn_f32_slowpath,(.L_x_39 - $__internal_1_$__cuda_sm20_sqrt_rn_f32_slowpath)
$__internal_1_$__cuda_sm20_sqrt_rn_f32_slowpath:
[----:B------:R-:W-:-:S13]  /*0750*/  LOP3.LUT P2, RZ, R18, 0x7fffffff, RZ, 0xc0, !PT ;  /* 0x7fffffff12ff7812 */ /* 0x000fda000784c0ff */
[----:B------:R-:W-:Y:S05]  /*0760*/  @!P2 BRA `(.L_x_27) ;  /* 0x000000000044a947 */ /* 0x000fea0003800000 */
[----:B------:R-:W-:Y:S02]  /*0770*/  FSETP.GEU.FTZ.AND P2, PT, R18, RZ, PT ;  /* 0x000000ff1200720b */ /* 0x000fe40003f5e000 */
[----:B------:R-:W-:-:S11]  /*0780*/  MOV R0, R18 ;  /* 0x0000001200007202 */ /* 0x000fd60000000f00 */
[----:B------:R-:W-:Y:S01]  /*0790*/  @!P2 MOV R18, 0x7fffffff ;  /* 0x7fffffff0012a802 */ /* 0x000fe20000000f00 */
[----:B------:R-:W-:Y:S06]  /*07a0*/  @!P2 BRA `(.L_x_27) ;  /* 0x000000000034a947 */ /* 0x000fec0003800000 */
[----:B------:R-:W-:-:S13]  /*07b0*/  FSETP.GTU.FTZ.AND P2, PT, |R0|, +INF , PT ;  /* 0x7f8000000000780b */ /* 0x000fda0003f5c200 */
[----:B------:R-:W-:Y:S01]  /*07c0*/  @P2 FADD.FTZ R18, R0, 1 ;  /* 0x3f80000000122421 */ /* 0x000fe20000010000 */
[----:B------:R-:W-:Y:S06]  /*07d0*/  @P2 BRA `(.L_x_27) ;  /* 0x0000000000282947 */ /* 0x000fec0003800000 */
[----:B------:R-:W-:-:S13]  /*07e0*/  FSETP.NEU.FTZ.AND P2, PT, |R0|, +INF , PT ;  /* 0x7f8000000000780b */ /* 0x000fda0003f5d200 */
[----:B------:R-:W-:Y:S01]  /*07f0*/  @P2 FFMA R8, R0, 1.84467440737095516160e+19, RZ ;  /* 0x5f80000000082823 */ /* 0x000fe200000000ff */
[----:B------:R-:W-:-:S03]  /*0800*/  @!P2 IMAD.MOV.U32 R18, RZ, RZ, R0 ;  /* 0x000000ffff12a224 */ /* 0x000fc600078e0000 */
[----:B------:R-:W0:Y:S02]  /*0810*/  @P2 MUFU.RSQ R9, R8 ;  /* 0x0000000800092308 */ /* 0x000e240000001400 */
[----:B0-----:R-:W-:Y:S01]  /*0820*/  @P2 FMUL.FTZ R11, R8, R9 ;  /* 0x00000009080b2220 */ /* 0x001fe20000410000 */
[----:B------:R-:W-:-:S03]  /*0830*/  @P2 FMUL.FTZ R9, R9, 0.5 ;  /* 0x3f00000009092820 */ /* 0x000fc60000410000 */
[----:B------:R-:W-:-:S04]  /*0840*/  @P2 FADD.FTZ R10, -R11, -RZ ;  /* 0x800000ff0b0a2221 */ /* 0x000fc80000010100 */
[----:B------:R-:W-:-:S04]  /*0850*/  @P2 FFMA R10, R11, R10, R8 ;  /* 0x0000000a0b0a2223 */ /* 0x000fc80000000008 */
[----:B------:R-:W-:-:S04]  /*0860*/  @P2 FFMA R9, R10, R9, R11 ;  /* 0x000000090a092223 */ /* 0x000fc8000000000b */
[----:B------:R-:W-:-:S07]  /*0870*/  @P2 FMUL.FTZ R18, R9, 2.3283064365386962891e-10 ;  /* 0x2f80000009122820 */ /* 0x000fce0000410000 */
.L_x_27:
[----:B------:R-:W-:Y:S01]  /*0880*/  HFMA2 R9, -RZ, RZ, 0, 0 ;  /* 0x00000000ff097431 */ /* 0x000fe200000001ff */
[----:B------:R-:W-:-:S04]  /*0890*/  MOV R8, R13 ;  /* 0x0000000d00087202 */ /* 0x000fc80000000f00 */
[----:B------:R-:W-:Y:S05]  /*08a0*/  RET.REL.NODEC R8 `(_Z9make_randiiiP17curandStateXORWOWPf) ;  /* 0xfffffff408d47950 */ /* 0x000fea0003c3ffff */
.L_x_28:
        /* <DEDUP_REMOVED lines=13> */
.L_x_39:


//--------------------- .text._Z10init_stuffiiP17curandStateXORWOW --------------------------
	.section	.text._Z10init_stuffiiP17curandStateXORWOW,"ax",@progbits
	.align	128
        .global         _Z10init_stuffiiP17curandStateXORWOW
        .type           _Z10init_stuffiiP17curandStateXORWOW,@function
        .size           _Z10init_stuffiiP17curandStateXORWOW,(.L_x_42 - _Z10init_stuffiiP17curandStateXORWOW)
        .other          _Z10init_stuffiiP17curandStateXORWOW,@"STO_CUDA_ENTRY STV_DEFAULT"
_Z10init_stuffiiP17curandStateXORWOW:
.text._Z10init_stuffiiP17curandStateXORWOW:
[----:B------:R-:W-:Y:S01]  /*0000*/  LDC R1, c[0x0][0x37c] ;  /* 0x0000df00ff017b82 */ /* 0x000fe20000000800 */
[----:B------:R-:W0:Y:S07]  /*0010*/  S2R R3, SR_TID.X ;  /* 0x0000000000037919 */ /* 0x000e2e0000002100 */
[----:B------:R-:W0:Y:S01]  /*0020*/  S2UR UR4, SR_CTAID.X ;  /* 0x00000000000479c3 */ /* 0x000e220000002500 */
[----:B------:R-:W1:Y:S07]  /*0030*/  LDCU UR5, c[0x0][0x380] ;  /* 0x00007000ff0577ac */ /* 0x000e6e0008000800 */
[----:B------:R-:W0:Y:S02]  /*0040*/  LDC R0, c[0x0][0x360] ;  /* 0x0000d800ff007b82 */ /* 0x000e240000000800 */
[----:B0-----:R-:W-:-:S05]  /*0050*/  IMAD R0, R0, UR4, R3 ;  /* 0x0000000400007c24 */ /* 0x001fca000f8e0203 */
[----:B-1----:R-:W-:-:S13]  /*0060*/  ISETP.GE.U32.AND P0, PT, R0, UR5, PT ;  /* 0x0000000500007c0c */ /* 0x002fda000bf06070 */
[----:B------:R-:W-:Y:S05]  /*0070*/  @P0 EXIT ;  /* 0x000000000000094d */ /* 0x000fea0003800000 */
[----:B------:R-:W0:Y:S01]  /*0080*/  LDC R3, c[0x0][0x384] ;  /* 0x0000e100ff037b82 */ /* 0x000e220000000800 */
[----:B------:R-:W1:Y:S01]  /*0090*/  LDCU.64 UR4, c[0x0][0x358] ;  /* 0x00006b00ff0477ac */ /* 0x000e620008000a00 */
[----:B------:R-:W-:Y:S06]  /*00a0*/  BSSY.RECONVERGENT B0, `(.L_x_29) ;  /* 0x00000e2000007945 */ /* 0x000fec0003800200 */
[----:B------:R-:W2:Y:S01]  /*00b0*/  LDC.64 R6, c[0x0][0x388] ;  /* 0x0000e200ff067b82 */ /* 0x000ea20000000a00 */
[C---:B0-----:R-:W-:Y:S02]  /*00c0*/  LOP3.LUT R2, R3.reuse, 0xaad26b49, RZ, 0x3c, !PT ;  /* 0xaad26b4903027812 */ /* 0x041fe400078e3cff */
[----:B------:R-:W-:Y:S01]  /*00d0*/  ISETP.GT.AND P0, PT, R3, -0x1, PT ;  /* 0xffffffff0300780c */ /* 0x000fe20003f04270 */
[----:B------:R-:W-:-:S02]  /*00e0*/  IMAD.MOV.U32 R3, RZ, RZ, -0x266e14b1 ;  /* 0xd991eb4fff037424 */ /* 0x000fc400078e00ff */
[----:B------:R-:W-:-:S03]  /*00f0*/  IMAD R2, R2, 0x4182bed5, RZ ;  /* 0x4182bed502027824 */ /* 0x000fc600078e02ff */
[----:B------:R-:W-:Y:S01]  /*0100*/  SEL R3, R3, 0x8bf16996, P0 ;  /* 0x8bf1699603037807 */ /* 0x000fe20000000000 */
[----:B--2---:R-:W-:Y:S01]  /*0110*/  IMAD.WIDE.U32 R6, R0, 0x30, R6 ;  /* 0x0000003000067825 */ /* 0x004fe200078e0006 */
[C---:B------:R-:W-:Y:S02]  /*0120*/  LOP3.LUT R8, R2.reuse, 0x159a55e5, RZ, 0x3c, !PT ;  /* 0x159a55e502087812 */ /* 0x040fe400078e3cff */
[C---:B------:R-:W-:Y:S01]  /*0130*/  IADD3 R4, PT, PT, R3.reuse, 0x64f0c9, R2 ;  /* 0x0064f0c903047810 */ /* 0x040fe20007ffe002 */
[C---:B------:R-:W-:Y:S01]  /*0140*/  VIADD R5, R2.reuse, 0x75bcd15 ;  /* 0x075bcd1502057836 */ /* 0x040fe20000000000 */
[C---:B------:R-:W-:Y:S01]  /*0150*/  LOP3.LUT R10, R3.reuse, 0x5491333, RZ, 0x3c, !PT ;  /* 0x05491333030a7812 */ /* 0x040fe200078e3cff */
[----:B------:R-:W-:Y:S01]  /*0160*/  VIADD R11, R2, 0x583f19 ;  /* 0x00583f19020b7836 */ /* 0x000fe20000000000 */
[----:B------:R-:W-:Y:S01]  /*0170*/  ISETP.NE.AND P0, PT, R0, RZ, PT ;  /* 0x000000ff0000720c */ /* 0x000fe20003f05270 */
[----:B------:R-:W-:Y:S01]  /*0180*/  VIADD R9, R3, 0x1f123bb5 ;  /* 0x1f123bb503097836 */ /* 0x000fe20000000000 */
[----:B-1----:R0:W-:Y:S04]  /*0190*/  STG.E.64 desc[UR4][R6.64], R4 ;  /* 0x0000000406007986 */ /* 0x0021e8000c101b04 */
[----:B------:R0:W-:Y:S04]  /*01a0*/  STG.E.64 desc[UR4][R6.64+0x8], R8 ;  /* 0x0000080806007986 */ /* 0x0001e8000c101b04 */
[----:B------:R0:W-:Y:S03]  /*01b0*/  STG.E.64 desc[UR4][R6.64+0x10], R10 ;  /* 0x0000100a06007986 */ /* 0x0001e6000c101b04 */
[----:B------:R-:W-:Y:S05]  /*01c0*/  @!P0 BRA `(.L_x_30) ;  /* 0x0000000c003c8947 */ /* 0x000fea0003800000 */
[----:B------:R-:W-:-:S07]  /*01d0*/  CS2R R12, SRZ ;  /* 0x00000000000c7805 */ /* 0x000fce000001ff00 */
.L_x_36:
[----:B-1----:R-:W-:Y:S01]  /*01e0*/  LOP3.LUT R2, R0, 0x3, RZ, 0xc0, !PT ;  /* 0x0000000300027812 */ /* 0x002fe200078ec0ff */
[----:B------:R-:W-:Y:S03]  /*01f0*/  BSSY.RECONVERGENT B1, `(.L_x_31) ;  /* 0x00000c6000017945 */ /* 0x000fe60003800200 */
[----:B------:R-:W-:-:S04]  /*0200*/  ISETP.NE.U32.AND P0, PT, R2, RZ, PT ;  /* 0x000000ff0200720c */ /* 0x000fc80003f05070 */
[----:B------:R-:W-:-:S13]  /*0210*/  ISETP.NE.AND.EX P0, PT, RZ, RZ, PT, P0 ;  /* 0x000000ffff00720c */ /* 0x000fda0003f05300 */
[----:B------:R-:W-:Y:S05]  /*0220*/  @!P0 BRA `(.L_x_32) ;  /* 0x0000000c00088947 */ /* 0x000fea0003800000 */
[----:B0-----:R-:W0:Y:S01]  /*0230*/  LDC.64 R8, c[0x4][RZ] ;  /* 0x01000000ff087b82 */ /* 0x001e220000000a00 */
[----:B------:R-:W-:Y:S02]  /*0240*/  IMAD.MOV.U32 R14, RZ, RZ, RZ ;  /* 0x000000ffff0e7224 */ /* 0x000fe400078e00ff */
[----:B0-----:R-:W-:-:S07]  /*0250*/  IMAD.WIDE.U32 R8, R12, 0xc80, R8 ;  /* 0x00000c800c087825 */ /* 0x001fce00078e0008 */
.L_x_35:
[----:B-1----:R-:W-:Y:S01]  /*0260*/  IMAD.MOV.U32 R15, RZ, RZ, RZ ;  /* 0x000000ffff0f7224 */ /* 0x002fe200078e00ff */
[----:B------:R-:W-:Y:S01]  /*0270*/  CS2R R2, SRZ ;  /* 0x0000000000027805 */ /* 0x000fe2000001ff00 */
[----:B------:R-:W-:Y:S01]  /*0280*/  IMAD.MOV.U32 R17, RZ, RZ, RZ ;  /* 0x000000ffff117224 */ /* 0x000fe200078e00ff */
[----:B------:R-:W-:-:S07]  /*0290*/  CS2R R4, SRZ ;  /* 0x0000000000047805 */ /* 0x000fce000001ff00 */
.L_x_34:
[----:B------:R-:W-:-:S05]  /*02a0*/  IMAD.WIDE.U32 R10, R17, 0x4, R6 ;  /* 0x00000004110a7825 */ /* 0x000fca00078e0006 */
[----:B------:R0:W5:Y:S01]  /*02b0*/  LDG.E R16, desc[UR4][R10.64+0x4] ;  /* 0x000004040a107981 */ /* 0x000162000c1e1900 */
[----:B------:R-:W-:-:S07]  /*02c0*/  IMAD.MOV.U32 R19, RZ, RZ, RZ ;  /* 0x000000ffff137224 */ /* 0x000fce00078e00ff */
.L_x_33:
[----:B-----5:R-:W-:Y:S01]  /*02d0*/  SHF.R.U32.HI R24, RZ, R19, R16 ;  /* 0x00000013ff187219 */ /* 0x020fe20000011610 */
[----:B0-----:R-:W-:-:S03]  /*02e0*/  IMAD.SHL.U32 R10, R17, 0x20, RZ ;  /* 0x00000020110a7824 */ /* 0x001fc600078e00ff */
[----:B------:R-:W-:Y:S01]  /*02f0*/  LOP3.LUT R11, R24, 0x1, RZ, 0xc0, !PT ;  /* 0x00000001180b7812 */ /* 0x000fe200078ec0ff */
[----:B------:R-:W-:-:S03]  /*0300*/  IMAD.IADD R10, R10, 0x1, R19 ;  /* 0x000000010a0a7824 */ /* 0x000fc600078e0213 */
[----:B------:R-:W-:Y:S01]  /*0310*/  ISETP.NE.U32.AND P0, PT, R11, 0x1, PT ;  /* 0x000000010b00780c */ /* 0x000fe20003f05070 */
[----:B------:R-:W-:-:S03]  /*0320*/  IMAD R11, R10, 0x5, RZ ;  /* 0x000000050a0b7824 */ /* 0x000fc600078e02ff */
[----:B------:R-:W-:Y:S01]  /*0330*/  R2P PR, R24, 0x7e ;  /* 0x0000007e18007804 */ /* 0x000fe20000000000 */
[----:B------:R-:W-:-:S08]  /*0340*/  IMAD.WIDE.U32 R10, R11, 0x4, R8 ;  /* 0x000000040b0a7825 */ /* 0x000fd000078e0008 */
[----:B------:R-:W2:Y:S04]  /*0350*/  @!P0 LDG.E R18, desc[UR4][R10.64] ;  /* 0x000000040a128981 */ /* 0x000ea8000c1e1900 */
[----:B------:R-:W3:Y:S04]  /*0360*/  @!P0 LDG.E R20, desc[UR4][R10.64+0x10] ;  /* 0x000010040a148981 */ /* 0x000ee8000c1e1900 */
[----:B------:R-:W4:Y:S04]  /*0370*/  @P1 LDG.E R22, desc[UR4][R10.64+0x14] ;  /* 0x000014040a161981 */ /* 0x000f28000c1e1900 */
[----:B------:R-:W4:Y:S04]  /*0380*/  @P2 LDG.E R26, desc[UR4][R10.64+0x28] ;  /* 0x000028040a1a2981 */ /* 0x000f28000c1e1900 */
[----:B------:R-:W4:Y:S04]  /*0390*/  @!P0 LDG.E R21, desc[UR4][R10.64+0x4] ;  /* 0x000004040a158981 */ /* 0x000f28000c1e1900 */
[----:B------:R-:W4:Y:S04]  /*03a0*/  @!P0 LDG.E R23, desc[UR4][R10.64+0xc] ;  /* 0x00000c040a178981 */ /* 0x000f28000c1e1900 */
[----:B------:R-:W4:Y:S04]  /*03b0*/  @P1 LDG.E R25, desc[UR4][R10.64+0x18] ;  /* 0x000018040a191981 */ /* 0x000f28000c1e1900 */
[----:B------:R-:W4:Y:S04]  /*03c0*/  @P3 LDG.E R28, desc[UR4][R10.64+0x3c] ;  /* 0x00003c040a1c3981 */ /* 0x000f28000c1e1900 */
[----:B------:R-:W4:Y:S01]  /*03d0*/  @P6 LDG.E R27, desc[UR4][R10.64+0x7c] ;  /* 0x00007c040a1b6981 */ /* 0x000f22000c1e1900 */
[----:B--2---:R-:W-:-:S03]  /*03e0*/  @!P0 LOP3.LUT R15, R15, R18, RZ, 0x3c, !PT ;  /* 0x000000120f0f8212 */ /* 0x004fc600078e3cff */
[----:B------:R-:W2:Y:S01]  /*03f0*/  @!P0 LDG.E R18, desc[UR4][R10.64+0x8] ;  /* 0x000008040a128981 */ /* 0x000ea2000c1e1900 */
[----:B---3--:R-:W-:-:S03]  /*0400*/  @!P0 LOP3.LUT R3, R3, R20, RZ, 0x3c, !PT ;  /* 0x0000001403038212 */ /* 0x008fc600078e3cff */
[----:B------:R-:W3:Y:S01]  /*0410*/  @P1 LDG.E R20, desc[UR4][R10.64+0x24] ;  /* 0x000024040a141981 */ /* 0x000ee2000c1e1900 */
[----:B----4-:R-:W-:-:S03]  /*0420*/  @P1 LOP3.LUT R15, R15, R22, RZ, 0x3c, !PT ;  /* 0x000000160f0f1212 */ /* 0x010fc600078e3cff */
[----:B------:R-:W4:Y:S01]  /*0430*/  @P2 LDG.E R22, desc[UR4][R10.64+0x38] ;  /* 0x000038040a162981 */ /* 0x000f22000c1e1900 */
[----:B------:R-:W-:-:S03]  /*0440*/  @P2 LOP3.LUT R15, R15, R26, RZ, 0x3c, !PT ;  /* 0x0000001a0f0f2212 */ /* 0x000fc600078e3cff */
[----:B------:R-:W4:Y:S01]  /*0450*/  @P4 LDG.E R26, desc[UR4][R10.64+0x50] ;  /* 0x000050040a1a4981 */ /* 0x000f22000c1e1900 */
[----:B------:R-:W-:-:S03]  /*0460*/  @!P0 LOP3.LUT R4, R4, R21, RZ, 0x3c, !PT ;  /* 0x0000001504048212 */ /* 0x000fc600078e3cff */
[----:B------:R-:W4:Y:S01]  /*0470*/  @P1 LDG.E R21, desc[UR4][R10.64+0x20] ;  /* 0x000020040a151981 */ /* 0x000f22000c1e1900 */
[----:B------:R-:W-:-:S03]  /*0480*/  @!P0 LOP3.LUT R2, R2, R23, RZ, 0x3c, !PT ;  /* 0x0000001702028212 */ /* 0x000fc600078e3cff */
[----:B------:R-:W4:Y:S01]  /*0490*/  @P2 LDG.E R23, desc[UR4][R10.64+0x2c] ;  /* 0x00002c040a172981 */ /* 0x000f22000c1e1900 */
[----:B------:R-:W-:-:S03]  /*04a0*/  @P1 LOP3.LUT R4, R4, R25, RZ, 0x3c, !PT ;  /* 0x0000001904041212 */ /* 0x000fc600078e3cff */
[----:B------:R-:W4:Y:S01]  /*04b0*/  @P2 LDG.E R25, desc[UR4][R10.64+0x34] ;  /* 0x000034040a192981 */ /* 0x000f22000c1e1900 */
[----:B--2---:R-:W-:-:S03]  /*04c0*/  @!P0 LOP3.LUT R5, R5, R18, RZ, 0x3c, !PT ;  /* 0x0000001205058212 */ /* 0x004fc600078e3cff */
[----:B------:R-:W2:Y:S01]  /*04d0*/  @P1 LDG.E R18, desc[UR4][R10.64+0x1c] ;  /* 0x00001c040a121981 */ /* 0x000ea2000c1e1900 */
[----:B---3--:R-:W-:-:S03]  /*04e0*/  @P1 LOP3.LUT R3, R3, R20, RZ, 0x3c, !PT ;  /* 0x0000001403031212 */ /* 0x008fc600078e3cff */
[----:B------:R-:W3:Y:S01]  /*04f0*/  @P2 LDG.E R20, desc[UR4][R10.64+0x30] ;  /* 0x000030040a142981 */ /* 0x000ee2000c1e1900 */
[----:B----4-:R-:W-:-:S03]  /*0500*/  @P2 LOP3.LUT R3, R3, R22, RZ, 0x3c, !PT ;  /* 0x0000001603032212 */ /* 0x010fc600078e3cff */
[----:B------:R-:W4:Y:S01]  /*0510*/  @P3 LDG.E R22, desc[UR4][R10.64+0x4c] ;  /* 0x00004c040a163981 */ /* 0x000f22000c1e1900 */
[----:B------:R-:W-:-:S04]  /*0520*/  @P3 LOP3.LUT R15, R15, R28, RZ, 0x3c, !PT ;  /* 0x0000001c0f0f3212 */ /* 0x000fc800078e3cff */
[----:B------:R-:W-:Y:S02]  /*0530*/  @P4 LOP3.LUT R15, R15, R26, RZ, 0x3c, !PT ;  /* 0x0000001a0f0f4212 */ /* 0x000fe400078e3cff */
[----:B------:R-:W-:Y:S01]  /*0540*/  @P1 LOP3.LUT R2, R2, R21, RZ, 0x3c, !PT ;  /* 0x0000001502021212 */ /* 0x000fe200078e3cff */
[----:B------:R-:W4:Y:S04]  /*0550*/  @P5 LDG.E R26, desc[UR4][R10.64+0x64] ;  /* 0x000064040a1a5981 */ /* 0x000f28000c1e1900 */
[----:B------:R-:W4:Y:S01]  /*0560*/  @P3 LDG.E R21, desc[UR4][R10.64+0x40] ;  /* 0x000040040a153981 */ /* 0x000f22000c1e1900 */
[----:B------:R-:W-:Y:S02]  /*0570*/  @P2 LOP3.LUT R4, R4, R23, RZ, 0x3c, !PT ;  /* 0x0000001704042212 */ /* 0x000fe400078e3cff */
[----:B------:R-:W-:Y:S01]  /*0580*/  @P2 LOP3.LUT R2, R2, R25, RZ, 0x3c, !PT ;  /* 0x0000001902022212 */ /* 0x000fe200078e3cff */
[----:B------:R-:W4:Y:S04]  /*0590*/  @P3 LDG.E R23, desc[UR4][R10.64+0x48] ;  /* 0x000048040a173981 */ /* 0x000f28000c1e1900 */
[----:B------:R-:W4:Y:S01]  /*05a0*/  @P4 LDG.E R25, desc[UR4][R10.64+0x54] ;  /* 0x000054040a194981 */ /* 0x000f22000c1e1900 */
[----:B--2---:R-:W-:-:S03]  /*05b0*/  @P1 LOP3.LUT R5, R5, R18, RZ, 0x3c, !PT ;  /* 0x0000001205051212 */ /* 0x004fc600078e3cff */
[----:B------:R-:W2:Y:S01]  /*05c0*/  @P3 LDG.E R18, desc[UR4][R10.64+0x44] ;  /* 0x000044040a123981 */ /* 0x000ea2000c1e1900 */
[----:B---3--:R-:W-:-:S03]  /*05d0*/  @P2 LOP3.LUT R5, R5, R20, RZ, 0x3c, !PT ;  /* 0x0000001405052212 */ /* 0x008fc600078e3cff */
[----:B------:R-:W3:Y:S01]  /*05e0*/  @P4 LDG.E R20, desc[UR4][R10.64+0x58] ;  /* 0x000058040a144981 */ /* 0x000ee2000c1e1900 */
[----:B----4-:R-:W-:-:S03]  /*05f0*/  @P3 LOP3.LUT R3, R3, R22, RZ, 0x3c, !PT ;  /* 0x0000001603033212 */ /* 0x010fc600078e3cff */
[----:B------:R-:W4:Y:S01]  /*0600*/  @P4 LDG.E R22, desc[UR4][R10.64+0x60] ;  /* 0x000060040a164981 */ /* 0x000f22000c1e1900 */
[----:B------:R-:W-:Y:S02]  /*0610*/  LOP3.LUT P0, RZ, R24, 0x80, RZ, 0xc0, !PT ;  /* 0x0000008018ff7812 */ /* 0x000fe4000780c0ff */
[----:B------:R-:W-:Y:S02]  /*0620*/  @P5 LOP3.LUT R15, R15, R26, RZ, 0x3c, !PT ;  /* 0x0000001a0f0f5212 */ /* 0x000fe400078e3cff */
[----:B------:R-:W4:Y:S01]  /*0630*/  @P6 LDG.E R26, desc[UR4][R10.64+0x78] ;  /* 0x000078040a1a6981 */ /* 0x000f22000c1e1900 */
[----:B------:R-:W-:-:S03]  /*0640*/  @P3 LOP3.LUT R4, R4, R21, RZ, 0x3c, !PT ;  /* 0x0000001504043212 */ /* 0x000fc600078e3cff */
[----:B------:R-:W4:Y:S01]  /*0650*/  @P4 LDG.E R21, desc[UR4][R10.64+0x5c] ;  /* 0x00005c040a154981 */ /* 0x000f22000c1e1900 */
[----:B------:R-:W-:-:S03]  /*0660*/  @P3 LOP3.LUT R2, R2, R23, RZ, 0x3c, !PT ;  /* 0x0000001702023212 */ /* 0x000fc600078e3cff */
[----:B------:R-:W4:Y:S01]  /*0670*/  @P5 LDG.E R23, desc[UR4][R10.64+0x68] ;  /* 0x000068040a175981 */ /* 0x000f22000c1e1900 */
[----:B------:R-:W-:-:S03]  /*0680*/  @P4 LOP3.LUT R4, R4, R25, RZ, 0x3c, !PT ;  /* 0x0000001904044212 */ /* 0x000fc600078e3cff */
[----:B------:R-:W4:Y:S01]  /*0690*/  @P5 LDG.E R25, desc[UR4][R10.64+0x70] ;  /* 0x000070040a195981 */ /* 0x000f22000c1e1900 */
[----:B--2---:R-:W-:-:S03]  /*06a0*/  @P3 LOP3.LUT R5, R5, R18, RZ, 0x3c, !PT ;  /* 0x0000001205053212 */ /* 0x004fc600078e3cff */
[----:B------:R-:W2:Y:S01]  /*06b0*/  @P5 LDG.E R18, desc[UR4][R10.64+0x6c] ;  /* 0x00006c040a125981 */ /* 0x000ea2000c1e1900 */
[----:B---3--:R-:W-:-:S03]  /*06c0*/  @P4 LOP3.LUT R5, R5, R20, RZ, 0x3c, !PT ;  /* 0x0000001405054212 */ /* 0x008fc600078e3cff */
[----:B------:R-:W3:Y:S01]  /*06d0*/  @P5 LDG.E R20, desc[UR4][R10.64+0x74] ;  /* 0x000074040a145981 */ /* 0x000ee2000c1e1900 */
[----:B----4-:R-:W-:-:S03]  /*06e0*/  @P4 LOP3.LUT R3, R3, R22, RZ, 0x3c, !PT ;  /* 0x0000001603034212 */ /* 0x010fc600078e3cff */
[----:B------:R-:W4:Y:S01]  /*06f0*/  @P0 LDG.E R22, desc[UR4][R10.64+0x8c] ;  /* 0x00008c040a160981 */ /* 0x000f22000c1e1900 */
[----:B------:R-:W-:-:S03]  /*0700*/  @P6 LOP3.LUT R15, R15, R26, RZ, 0x3c, !PT ;  /* 0x0000001a0f0f6212 */ /* 0x000fc600078e3cff */
        /* <DEDUP_REMOVED lines=13> */
[----:B------:R-:W-:Y:S02]  /*07e0*/  @P6 LOP3.LUT R4, R4, R27, RZ, 0x3c, !PT ;  /* 0x0000001b04046212 */ /* 0x000fe400078e3cff */
[----:B------:R-:W-:Y:S02]  /*07f0*/  @P6 LOP3.LUT R2, R2, R21, RZ, 0x3c, !PT ;  /* 0x0000001502026212 */ /* 0x000fe400078e3cff */
[----:B------:R-:W-:Y:S02]  /*0800*/  @P0 LOP3.LUT R4, R4, R23, RZ, 0x3c, !PT ;  /* 0x0000001704040212 */ /* 0x000fe400078e3cff */
[----:B------:R-:W-:Y:S02]  /*0810*/  @P0 LOP3.LUT R2, R2, R25, RZ, 0x3c, !PT ;  /* 0x0000001902020212 */ /* 0x000fe400078e3cff */
[----:B--2---:R-:W-:Y:S02]  /*0820*/  @P6 LOP3.LUT R5, R5, R18, RZ, 0x3c, !PT ;  /* 0x0000001205056212 */ /* 0x004fe400078e3cff */
[----:B---3--:R-:W-:-:S02]  /*0830*/  @P6 LOP3.LUT R3, R3, R20, RZ, 0x3c, !PT ;  /* 0x0000001403036212 */ /* 0x008fc400078e3cff */
[----:B----4-:R-:W-:Y:S02]  /*0840*/  @P0 LOP3.LUT R5, R5, R22, RZ, 0x3c, !PT ;  /* 0x0000001605050212 */ /* 0x010fe400078e3cff */
[----:B------:R-:W-:Y:S02]  /*0850*/  @P0 LOP3.LUT R3, R3, R26, RZ, 0x3c, !PT ;  /* 0x0000001a03030212 */ /* 0x000fe400078e3cff */
[----:B------:R-:W-:-:S13]  /*0860*/  R2P PR, R24.B1, 0x7f ;  /* 0x0000007f18007804 */ /* 0x000fda0000001000 */
[----:B------:R-:W2:Y:S04]  /*0870*/  @P0 LDG.E R18, desc[UR4][R10.64+0xa0] ;  /* 0x0000a0040a120981 */ /* 0x000ea8000c1e1900 */
[----:B------:R-:W3:Y:S04]  /*0880*/  @P1 LDG.E R22, desc[UR4][R10.64+0xb4] ;  /* 0x0000b4040a161981 */ /* 0x000ee8000c1e1900 */
[----:B------:R-:W4:Y:S04]  /*0890*/  @P2 LDG.E R26, desc[UR4][R10.64+0xc8] ;  /* 0x0000c8040a1a2981 */ /* 0x000f28000c1e1900 */
[----:B------:R-:W4:Y:S04]  /*08a0*/  @P3 LDG.E R28, desc[UR4][R10.64+0xdc] ;  /* 0x0000dc040a1c3981 */ /* 0x000f28000c1e1900 */
[----:B------:R-:W4:Y:S04]  /*08b0*/  @P0 LDG.E R23, desc[UR4][R10.64+0xa4] ;  /* 0x0000a4040a170981 */ /* 0x000f28000c1e1900 */
[----:B------:R-:W4:Y:S04]  /*08c0*/  @P0 LDG.E R20, desc[UR4][R10.64+0xa8] ;  /* 0x0000a8040a140981 */ /* 0x000f28000c1e1900 */
[----:B------:R-:W4:Y:S04]  /*08d0*/  @P4 LDG.E R25, desc[UR4][R10.64+0xf0] ;  /* 0x0000f0040a194981 */ /* 0x000f28000c1e1900 */
        /* <DEDUP_REMOVED lines=21> */
[----:B------:R-:W-:Y:S02]  /*0a30*/  LOP3.LUT P0, RZ, R24, 0x8000, RZ, 0xc0, !PT ;  /* 0x0000800018ff7812 */ /* 0x000fe4000780c0ff */
[----:B----4-:R-:W-:Y:S01]  /*0a40*/  @P5 LOP3.LUT R15, R15, R26, RZ, 0x3c, !PT ;  /* 0x0000001a0f0f5212 */ /* 0x010fe200078e3cff */
[----:B------:R-:W4:Y:S04]  /*0a50*/  @P3 LDG.E R24, desc[UR4][R10.64+0xe4] ;  /* 0x0000e4040a183981 */ /* 0x000f28000c1e1900 */
[----:B------:R-:W2:Y:S01]  /*0a60*/  @P6 LDG.E R26, desc[UR4][R10.64+0x118] ;  /* 0x000118040a1a6981 */ /* 0x000ea2000c1e1900 */
        /* <DEDUP_REMOVED lines=8> */
[----:B---3--:R-:W-:-:S03]  /*0af0*/  @P2 LOP3.LUT R3, R3, R22, RZ, 0x3c, !PT ;  /* 0x0000001603032212 */ /* 0x008fc600078e3cff */
[----:B------:R-:W3:Y:S01]  /*0b00*/  @P4 LDG.E R22, desc[UR4][R10.64+0x100] ;  /* 0x000100040a164981 */ /* 0x000ee2000c1e1900 */
[----:B--2---:R-:W-:-:S03]  /*0b10*/  @P6 LOP3.LUT R15, R15, R26, RZ, 0x3c, !PT ;  /* 0x0000001a0f0f6212 */ /* 0x004fc600078e3cff */
[----:B------:R-:W2:Y:S01]  /*0b20*/  @P0 LDG.E R26, desc[UR4][R10.64+0x12c] ;  /* 0x00012c040a1a0981 */ /* 0x000ea2000c1e1900 */
[----:B----4-:R-:W-:-:S03]  /*0b30*/  @P2 LOP3.LUT R2, R2, R23, RZ, 0x3c, !PT ;  /* 0x0000001702022212 */ /* 0x010fc600078e3cff */
[----:B------:R-:W4:Y:S01]  /*0b40*/  @P4 LDG.E R23, desc[UR4][R10.64+0xfc] ;  /* 0x0000fc040a174981 */ /* 0x000f22000c1e1900 */
[----:B------:R-:W-:-:S03]  /*0b50*/  @P2 LOP3.LUT R5, R5, R20, RZ, 0x3c, !PT ;  /* 0x0000001405052212 */ /* 0x000fc600078e3cff */
[----:B------:R-:W4:Y:S01]  /*0b60*/  @P4 LDG.E R20, desc[UR4][R10.64+0xf8] ;  /* 0x0000f8040a144981 */ /* 0x000f22000c1e1900 */
[----:B------:R-:W-:Y:S02]  /*0b70*/  @P3 LOP3.LUT R2, R2, R27, RZ, 0x3c, !PT ;  /* 0x0000001b02023212 */ /* 0x000fe400078e3cff */
[----:B------:R-:W-:Y:S01]  /*0b80*/  @P3 LOP3.LUT R4, R4, R25, RZ, 0x3c, !PT ;  /* 0x0000001904043212 */ /* 0x000fe200078e3cff */
[----:B------:R-:W4:Y:S01]  /*0b90*/  @P5 LDG.E R27, desc[UR4][R10.64+0x110] ;  /* 0x000110040a1b5981 */ /* 0x000f22000c1e1900 */
[----:B------:R-:W-:-:S03]  /*0ba0*/  @P3 LOP3.LUT R5, R5, R24, RZ, 0x3c, !PT ;  /* 0x0000001805053212 */ /* 0x000fc600078e3cff */
[----:B------:R-:W4:Y:S04]  /*0bb0*/  @P5 LDG.E R25, desc[UR4][R10.64+0x108] ;  /* 0x000108040a195981 */ /* 0x000f28000c1e1900 */
        /* <DEDUP_REMOVED lines=19> */
[----:B------:R-:W-:-:S05]  /*0cf0*/  VIADD R19, R19, 0x10 ;  /* 0x0000001013137836 */ /* 0x000fca0000000000 */
[----:B------:R-:W-:Y:S02]  /*0d00*/  ISETP.NE.AND P1, PT, R19, 0x20, PT ;  /* 0x000000201300780c */ /* 0x000fe40003f25270 */
[----:B------:R-:W-:Y:S02]  /*0d10*/  @P5 LOP3.LUT R3, R3, R18, RZ, 0x3c, !PT ;  /* 0x0000001203035212 */ /* 0x000fe400078e3cff */
[----:B------:R-:W-:Y:S02]  /*0d20*/  @P6 LOP3.LUT R4, R4, R21, RZ, 0x3c, !PT ;  /* 0x0000001504046212 */ /* 0x000fe400078e3cff */
[----:B---3--:R-:W-:-:S04]  /*0d30*/  @P6 LOP3.LUT R3, R3, R22, RZ, 0x3c, !PT ;  /* 0x0000001603036212 */ /* 0x008fc800078e3cff */
[----:B--2---:R-:W-:Y:S02]  /*0d40*/  @P0 LOP3.LUT R3, R3, R26, RZ, 0x3c, !PT ;  /* 0x0000001a03030212 */ /* 0x004fe400078e3cff */
[----:B----4-:R-:W-:Y:S02]  /*0d50*/  @P6 LOP3.LUT R2, R2, R23, RZ, 0x3c, !PT ;  /* 0x0000001702026212 */ /* 0x010fe400078e3cff */
[----:B------:R-:W-:Y:S02]  /*0d60*/  @P6 LOP3.LUT R5, R5, R20, RZ, 0x3c, !PT ;  /* 0x0000001405056212 */ /* 0x000fe400078e3cff */
[----:B------:R-:W-:Y:S02]  /*0d70*/  @P0 LOP3.LUT R2, R2, R27, RZ, 0x3c, !PT ;  /* 0x0000001b02020212 */ /* 0x000fe400078e3cff */
[----:B------:R-:W-:Y:S02]  /*0d80*/  @P0 LOP3.LUT R4, R4, R25, RZ, 0x3c, !PT ;  /* 0x0000001904040212 */ /* 0x000fe400078e3cff */
[----:B------:R-:W-:Y:S01]  /*0d90*/  @P0 LOP3.LUT R5, R5, R24, RZ, 0x3c, !PT ;  /* 0x0000001805050212 */ /* 0x000fe200078e3cff */
[----:B------:R-:W-:Y:S06]  /*0da0*/  @P1 BRA `(.L_x_33) ;  /* 0xfffffff400481947 */ /* 0x000fec000383ffff */
[----:B------:R-:W-:-:S05]  /*0db0*/  VIADD R17, R17, 0x1 ;  /* 0x0000000111117836 */ /* 0x000fca0000000000 */
[----:B------:R-:W-:-:S13]  /*0dc0*/  ISETP.NE.AND P0, PT, R17, 0x5, PT ;  /* 0x000000051100780c */ /* 0x000fda0003f05270 */
[----:B------:R-:W-:Y:S05]  /*0dd0*/  @P0 BRA `(.L_x_34) ;  /* 0xfffffff400300947 */ /* 0x000fea000383ffff */
[----:B------:R1:W-:Y:S01]  /*0de0*/  STG.E.64 desc[UR4][R6.64+0x8], R4 ;  /* 0x0000080406007986 */ /* 0x0003e2000c101b04 */
[----:B------:R-:W-:Y:S01]  /*0df0*/  VIADD R14, R14, 0x1 ;  /* 0x000000010e0e7836 */ /* 0x000fe20000000000 */
[----:B------:R-:W-:Y:S02]  /*0e00*/  LOP3.LUT R11, R0, 0x3, RZ, 0xc0, !PT ;  /* 0x00000003000b7812 */ /* 0x000fe400078ec0ff */
[----:B------:R1:W-:Y:S02]  /*0e10*/  STG.E.64 desc[UR4][R6.64+0x10], R2 ;  /* 0x0000100206007986 */ /* 0x0003e4000c101b04 */
[----:B------:R-:W-:Y:S02]  /*0e20*/  ISETP.GE.U32.AND P0, PT, R14, R11, PT ;  /* 0x0000000b0e00720c */ /* 0x000fe40003f06070 */
[----:B------:R1:W-:Y:S11]  /*0e30*/  STG.E desc[UR4][R6.64+0x4], R15 ;  /* 0x0000040f06007986 */ /* 0x0003f6000c101904 */
[----:B------:R-:W-:Y:S05]  /*0e40*/  @!P0 BRA `(.L_x_35) ;  /* 0xfffffff400048947 */ /* 0x000fea000383ffff */
.L_x_32:
[----:B------:R-:W-:Y:S05]  /*0e50*/  BSYNC.RECONVERGENT B1 ;  /* 0x0000000000017941 */ /* 0x000fea0003800200 */
.L_x_31:
[----:B------:R-:W-:Y:S01]  /*0e60*/  ISETP.GT.U32.AND P0, PT, R0, 0x3, PT ;  /* 0x000000030000780c */ /* 0x000fe20003f04070 */
[----:B------:R-:W-:Y:S01]  /*0e70*/  VIADD R12, R12, 0x1 ;  /* 0x000000010c0c7836 */ /* 0x000fe20000000000 */
[--C-:B------:R-:W-:Y:S02]  /*0e80*/  SHF.R.U64 R0, R0, 0x2, R13.reuse ;  /* 0x0000000200007819 */ /* 0x100fe4000000120d */
[----:B------:R-:W-:Y:S02]  /*0e90*/  ISETP.GT.U32.AND.EX P0, PT, R13, RZ, PT, P0 ;  /* 0x000000ff0d00720c */ /* 0x000fe40003f04100 */
[----:B------:R-:W-:-:S11]  /*0ea0*/  SHF.R.U32.HI R13, RZ, 0x2, R13 ;  /* 0x00000002ff0d7819 */ /* 0x000fd6000001160d */
[----:B------:R-:W-:Y:S05]  /*0eb0*/  @P0 BRA `(.L_x_36) ;  /* 0xfffffff000c80947 */ /* 0x000fea000383ffff */
.L_x_30:
[----:B------:R-:W-:Y:S05]  /*0ec0*/  BSYNC.RECONVERGENT B0 ;  /* 0x0000000000007941 */ /* 0x000fea0003800200 */
.L_x_29:
[----:B------:R-:W-:Y:S04]  /*0ed0*/  STG.E.64 desc[UR4][R6.64+0x18], RZ ;  /* 0x000018ff06007986 */ /* 0x000fe8000c101b04 */
[----:B------:R-:W-:Y:S04]  /*0ee0*/  STG.E desc[UR4][R6.64+0x20], RZ ;  /* 0x000020ff06007986 */ /* 0x000fe8000c101904 */
[----:B------:R-:W-:Y:S01]  /*0ef0*/  STG.E.64 desc[UR4][R6.64+0x28], RZ ;  /* 0x000028ff06007986 */ /* 0x000fe2000c101b04 */
[----:B------:R-:W-:Y:S05]  /*0f00*/  EXIT ;  /* 0x000000000000794d */ /* 0x000fea0003800000 */
.L_x_37:
        /* <DEDUP_REMOVED lines=15> */
.L_x_42:


//--------------------- .nv.global.init           --------------------------
	.section	.nv.global.init,"aw",@progbits
	.align	4
.nv.global.init:
	.type		mrg32k3aM1SubSeq,@object
	.size		mrg32k3aM1SubSeq,(mrg32k3aM2SubSeq - mrg32k3aM1SubSeq)
mrg32k3aM1SubSeq:
        /*0000*/ 	.byte	0x0b, 0xcc, 0xee, 0x04, 0x73, 0x29, 0x8b, 0x6f, 0xf6, 0x53, 0x03, 0xf6, 0x23, 0xf6, 0xea, 0xda
        /* <DEDUP_REMOVED lines=125> */
	.type		mrg32k3aM2SubSeq,@object
	.size		mrg32k3aM2SubSeq,(mrg32k3aM1 - mrg32k3aM2SubSeq)
mrg32k3aM2SubSeq:
        /* <DEDUP_REMOVED lines=126> */
	.type		mrg32k3aM1,@object
	.size		mrg32k3aM1,(mrg32k3aM1Seq - mrg32k3aM1)
mrg32k3aM1:
        /* <DEDUP_REMOVED lines=144> */
	.type		mrg32k3aM1Seq,@object
	.size		mrg32k3aM1Seq,(mrg32k3aM2 - mrg32k3aM1Seq)
mrg32k3aM1Seq:
        /* <DEDUP_REMOVED lines=144> */
	.type		mrg32k3aM2,@object
	.size		mrg32k3aM2,(mrg32k3aM2Seq - mrg32k3aM2)
mrg32k3aM2:
        /* <DEDUP_REMOVED lines=144> */
	.type		mrg32k3aM2Seq,@object
	.size		mrg32k3aM2Seq,(precalc_xorwow_matrix - mrg32k3aM2Seq)
mrg32k3aM2Seq:
        /* <DEDUP_REMOVED lines=144> */
	.type		precalc_xorwow_matrix,@object
	.size		precalc_xorwow_matrix,(precalc_xorwow_offset_matrix - precalc_xorwow_matrix)
precalc_xorwow_matrix:
        /* <DEDUP_REMOVED lines=6400> */
	.type		precalc_xorwow_offset_matrix,@object
	.size		precalc_xorwow_offset_matrix,(.L_1 - precalc_xorwow_offset_matrix)
precalc_xorwow_offset_matrix:
        /* <DEDUP_REMOVED lines=6400> */
.L_1:


//--------------------- .nv.shared.reserved.0     --------------------------
	.section	.nv.shared.reserved.0,"aw",@nobits
	.weak		__nv_reservedSMEM_offset_0_alias
	.size		__nv_reservedSMEM_offset_0_alias, 0, 64
	.other		__nv_reservedSMEM_offset_0_alias,@"STO_CUDA_RESERVED_SHARED STV_DEFAULT"
__nv_reservedSMEM_offset_0_alias:
	.zero		0
	.zero		64


//--------------------- .nv.constant0._Z13asset_computeiiiPfS_ffS_S_S_ --------------------------
	.section	.nv.constant0._Z13asset_computeiiiPfS_ffS_S_S_,"a",@progbits
	.sectionflags	@""
	.align	4
.nv.constant0._Z13asset_computeiiiPfS_ffS_S_S_:
	.zero		960


//--------------------- .nv.constant0._Z9make_randiiiP17curandStateXORWOWPf --------------------------
	.section	.nv.constant0._Z9make_randiiiP17curandStateXORWOWPf,"a",@progbits
	.sectionflags	@""
	.align	4
.nv.constant0._Z9make_randiiiP17curandStateXORWOWPf:
	.zero		928


//--------------------- .nv.constant0._Z10init_stuffiiP17curandStateXORWOW --------------------------
	.section	.nv.constant0._Z10init_stuffiiP17curandStateXORWOW,"a",@progbits
	.sectionflags	@""
	.align	4
.nv.constant0._Z10init_stuffiiP17curandStateXORWOW:
	.zero		912


//--------------------- SYMBOLS --------------------------

	.type		.nv.reservedSmem.offset0,@object
	.size		.nv.reservedSmem.offset0,0x4
